//
// Generated by NVIDIA NVVM Compiler
//
// Compiler Build ID: CL-36424714
// Cuda compilation tools, release 13.0, V13.0.88
// Based on NVVM 20.0.0
//

.version 9.0
.target sm_100
.address_size 64

	// .globl	_Z8kernel_aPiS_S_ii

.visible .entry _Z8kernel_aPiS_S_ii(
	.param .u64 .ptr .align 1 _Z8kernel_aPiS_S_ii_param_0,
	.param .u64 .ptr .align 1 _Z8kernel_aPiS_S_ii_param_1,
	.param .u64 .ptr .align 1 _Z8kernel_aPiS_S_ii_param_2,
	.param .u32 _Z8kernel_aPiS_S_ii_param_3,
	.param .u32 _Z8kernel_aPiS_S_ii_param_4
)
{
	.reg .pred 	%p<12>;
	.reg .b32 	%r<125>;
	.reg .b64 	%rd<26>;

	ld.param.u64 	%rd7, [_Z8kernel_aPiS_S_ii_param_0];
	ld.param.u64 	%rd8, [_Z8kernel_aPiS_S_ii_param_1];
	ld.param.u64 	%rd9, [_Z8kernel_aPiS_S_ii_param_2];
	ld.param.u32 	%r24, [_Z8kernel_aPiS_S_ii_param_3];
	ld.param.u32 	%r23, [_Z8kernel_aPiS_S_ii_param_4];
	cvta.to.global.u64 	%rd1, %rd9;
	cvta.to.global.u64 	%rd2, %rd8;
	cvta.to.global.u64 	%rd3, %rd7;
	mov.u32 	%r25, %ntid.x;
	mov.u32 	%r26, %ctaid.x;
	mov.u32 	%r27, %tid.x;
	mad.lo.s32 	%r1, %r25, %r26, %r27;
	setp.ge.s32 	%p1, %r1, %r24;
	setp.lt.s32 	%p2, %r23, 1;
	or.pred  	%p3, %p1, %p2;
	@%p3 bra 	$L__BB0_13;
	mul.lo.s32 	%r2, %r23, %r1;
	and.b32  	%r3, %r23, 15;
	setp.lt.u32 	%p4, %r23, 16;
	mov.b32 	%r121, 0;
	@%p4 bra 	$L__BB0_4;
	and.b32  	%r121, %r23, 2147483632;
	neg.s32 	%r119, %r121;
	add.s64 	%rd4, %rd3, 32;
	add.s64 	%rd5, %rd2, 32;
	add.s64 	%rd6, %rd1, 32;
	mov.u32 	%r118, %r2;
$L__BB0_3:
	.pragma "nounroll";
	mul.wide.s32 	%rd10, %r118, 4;
	add.s64 	%rd11, %rd4, %rd10;
	add.s64 	%rd12, %rd5, %rd10;
	add.s64 	%rd13, %rd6, %rd10;
	ld.global.u32 	%r29, [%rd11+-32];
	ld.global.u32 	%r30, [%rd12+-32];
	add.s32 	%r31, %r30, %r29;
	st.global.u32 	[%rd13+-32], %r31;
	ld.global.u32 	%r32, [%rd11+-28];
	ld.global.u32 	%r33, [%rd12+-28];
	add.s32 	%r34, %r33, %r32;
	st.global.u32 	[%rd13+-28], %r34;
	ld.global.u32 	%r35, [%rd11+-24];
	ld.global.u32 	%r36, [%rd12+-24];
	add.s32 	%r37, %r36, %r35;
	st.global.u32 	[%rd13+-24], %r37;
	ld.global.u32 	%r38, [%rd11+-20];
	ld.global.u32 	%r39, [%rd12+-20];
	add.s32 	%r40, %r39, %r38;
	st.global.u32 	[%rd13+-20], %r40;
	ld.global.u32 	%r41, [%rd11+-16];
	ld.global.u32 	%r42, [%rd12+-16];
	add.s32 	%r43, %r42, %r41;
	st.global.u32 	[%rd13+-16], %r43;
	ld.global.u32 	%r44, [%rd11+-12];
	ld.global.u32 	%r45, [%rd12+-12];
	add.s32 	%r46, %r45, %r44;
	st.global.u32 	[%rd13+-12], %r46;
	ld.global.u32 	%r47, [%rd11+-8];
	ld.global.u32 	%r48, [%rd12+-8];
	add.s32 	%r49, %r48, %r47;
	st.global.u32 	[%rd13+-8], %r49;
	ld.global.u32 	%r50, [%rd11+-4];
	ld.global.u32 	%r51, [%rd12+-4];
	add.s32 	%r52, %r51, %r50;
	st.global.u32 	[%rd13+-4], %r52;
	ld.global.u32 	%r53, [%rd11];
	ld.global.u32 	%r54, [%rd12];
	add.s32 	%r55, %r54, %r53;
	st.global.u32 	[%rd13], %r55;
	ld.global.u32 	%r56, [%rd11+4];
	ld.global.u32 	%r57, [%rd12+4];
	add.s32 	%r58, %r57, %r56;
	st.global.u32 	[%rd13+4], %r58;
	ld.global.u32 	%r59, [%rd11+8];
	ld.global.u32 	%r60, [%rd12+8];
	add.s32 	%r61, %r60, %r59;
	st.global.u32 	[%rd13+8], %r61;
	ld.global.u32 	%r62, [%rd11+12];
	ld.global.u32 	%r63, [%rd12+12];
	add.s32 	%r64, %r63, %r62;
	st.global.u32 	[%rd13+12], %r64;
	ld.global.u32 	%r65, [%rd11+16];
	ld.global.u32 	%r66, [%rd12+16];
	add.s32 	%r67, %r66, %r65;
	st.global.u32 	[%rd13+16], %r67;
	ld.global.u32 	%r68, [%rd11+20];
	ld.global.u32 	%r69, [%rd12+20];
	add.s32 	%r70, %r69, %r68;
	st.global.u32 	[%rd13+20], %r70;
	ld.global.u32 	%r71, [%rd11+24];
	ld.global.u32 	%r72, [%rd12+24];
	add.s32 	%r73, %r72, %r71;
	st.global.u32 	[%rd13+24], %r73;
	ld.global.u32 	%r74, [%rd11+28];
	ld.global.u32 	%r75, [%rd12+28];
	add.s32 	%r76, %r75, %r74;
	st.global.u32 	[%rd13+28], %r76;
	add.s32 	%r119, %r119, 16;
	add.s32 	%r118, %r118, 16;
	setp.ne.s32 	%p5, %r119, 0;
	@%p5 bra 	$L__BB0_3;
$L__BB0_4:
	setp.eq.s32 	%p6, %r3, 0;
	@%p6 bra 	$L__BB0_13;
	and.b32  	%r11, %r23, 7;
	setp.lt.u32 	%p7, %r3, 8;
	@%p7 bra 	$L__BB0_7;
	add.s32 	%r77, %r121, %r2;
	mul.wide.s32 	%rd14, %r77, 4;
	add.s64 	%rd15, %rd3, %rd14;
	ld.global.u32 	%r78, [%rd15];
	add.s64 	%rd16, %rd2, %rd14;
	ld.global.u32 	%r79, [%rd16];
	add.s32 	%r80, %r79, %r78;
	add.s64 	%rd17, %rd1, %rd14;
	st.global.u32 	[%rd17], %r80;
	ld.global.u32 	%r81, [%rd15+4];
	ld.global.u32 	%r82, [%rd16+4];
	add.s32 	%r83, %r82, %r81;
	st.global.u32 	[%rd17+4], %r83;
	ld.global.u32 	%r84, [%rd15+8];
	ld.global.u32 	%r85, [%rd16+8];
	add.s32 	%r86, %r85, %r84;
	st.global.u32 	[%rd17+8], %r86;
	ld.global.u32 	%r87, [%rd15+12];
	ld.global.u32 	%r88, [%rd16+12];
	add.s32 	%r89, %r88, %r87;
	st.global.u32 	[%rd17+12], %r89;
	ld.global.u32 	%r90, [%rd15+16];
	ld.global.u32 	%r91, [%rd16+16];
	add.s32 	%r92, %r91, %r90;
	st.global.u32 	[%rd17+16], %r92;
	ld.global.u32 	%r93, [%rd15+20];
	ld.global.u32 	%r94, [%rd16+20];
	add.s32 	%r95, %r94, %r93;
	st.global.u32 	[%rd17+20], %r95;
	ld.global.u32 	%r96, [%rd15+24];
	ld.global.u32 	%r97, [%rd16+24];
	add.s32 	%r98, %r97, %r96;
	st.global.u32 	[%rd17+24], %r98;
	ld.global.u32 	%r99, [%rd15+28];
	ld.global.u32 	%r100, [%rd16+28];
	add.s32 	%r101, %r100, %r99;
	st.global.u32 	[%rd17+28], %r101;
	add.s32 	%r121, %r121, 8;
$L__BB0_7:
	setp.eq.s32 	%p8, %r11, 0;
	@%p8 bra 	$L__BB0_13;
	and.b32  	%r14, %r23, 3;
	setp.lt.u32 	%p9, %r11, 4;
	@%p9 bra 	$L__BB0_10;
	add.s32 	%r102, %r121, %r2;
	mul.wide.s32 	%rd18, %r102, 4;
	add.s64 	%rd19, %rd3, %rd18;
	ld.global.u32 	%r103, [%rd19];
	add.s64 	%rd20, %rd2, %rd18;
	ld.global.u32 	%r104, [%rd20];
	add.s32 	%r105, %r104, %r103;
	add.s64 	%rd21, %rd1, %rd18;
	st.global.u32 	[%rd21], %r105;
	ld.global.u32 	%r106, [%rd19+4];
	ld.global.u32 	%r107, [%rd20+4];
	add.s32 	%r108, %r107, %r106;
	st.global.u32 	[%rd21+4], %r108;
	ld.global.u32 	%r109, [%rd19+8];
	ld.global.u32 	%r110, [%rd20+8];
	add.s32 	%r111, %r110, %r109;
	st.global.u32 	[%rd21+8], %r111;
	ld.global.u32 	%r112, [%rd19+12];
	ld.global.u32 	%r113, [%rd20+12];
	add.s32 	%r114, %r113, %r112;
	st.global.u32 	[%rd21+12], %r114;
	add.s32 	%r121, %r121, 4;
$L__BB0_10:
	setp.eq.s32 	%p10, %r14, 0;
	@%p10 bra 	$L__BB0_13;
	add.s32 	%r124, %r121, %r2;
	neg.s32 	%r123, %r14;
$L__BB0_12:
	.pragma "nounroll";
	mul.wide.s32 	%rd22, %r124, 4;
	add.s64 	%rd23, %rd1, %rd22;
	add.s64 	%rd24, %rd2, %rd22;
	add.s64 	%rd25, %rd3, %rd22;
	ld.global.u32 	%r115, [%rd25];
	ld.global.u32 	%r116, [%rd24];
	add.s32 	%r117, %r116, %r115;
	st.global.u32 	[%rd23], %r117;
	add.s32 	%r124, %r124, 1;
	add.s32 	%r123, %r123, 1;
	setp.ne.s32 	%p11, %r123, 0;
	@%p11 bra 	$L__BB0_12;
$L__BB0_13:
	ret;

}
	// .globl	_Z8kernel_bPiS_S_ii
.visible .entry _Z8kernel_bPiS_S_ii(
	.param .u64 .ptr .align 1 _Z8kernel_bPiS_S_ii_param_0,
	.param .u64 .ptr .align 1 _Z8kernel_bPiS_S_ii_param_1,
	.param .u64 .ptr .align 1 _Z8kernel_bPiS_S_ii_param_2,
	.param .u32 _Z8kernel_bPiS_S_ii_param_3,
	.param .u32 _Z8kernel_bPiS_S_ii_param_4
)
{
	.reg .pred 	%p<12>;
	.reg .b32 	%r<125>;
	.reg .b64 	%rd<101>;

	ld.param.u64 	%rd4, [_Z8kernel_bPiS_S_ii_param_0];
	ld.param.u64 	%rd5, [_Z8kernel_bPiS_S_ii_param_1];
	ld.param.u64 	%rd6, [_Z8kernel_bPiS_S_ii_param_2];
	ld.param.u32 	%r23, [_Z8kernel_bPiS_S_ii_param_3];
	ld.param.u32 	%r24, [_Z8kernel_bPiS_S_ii_param_4];
	cvta.to.global.u64 	%rd1, %rd6;
	cvta.to.global.u64 	%rd2, %rd5;
	cvta.to.global.u64 	%rd3, %rd4;
	mov.u32 	%r25, %ntid.x;
	mov.u32 	%r26, %ctaid.x;
	mov.u32 	%r27, %tid.x;
	mad.lo.s32 	%r1, %r25, %r26, %r27;
	setp.ge.s32 	%p1, %r1, %r24;
	setp.lt.s32 	%p2, %r23, 1;
	or.pred  	%p3, %p1, %p2;
	@%p3 bra 	$L__BB1_13;
	and.b32  	%r2, %r23, 15;
	setp.lt.u32 	%p4, %r23, 16;
	mov.b32 	%r121, 0;
	@%p4 bra 	$L__BB1_4;
	and.b32  	%r121, %r23, 2147483632;
	neg.s32 	%r119, %r121;
	shl.b32 	%r5, %r24, 4;
	mul.wide.s32 	%rd11, %r24, 4;
	mov.u32 	%r118, %r1;
$L__BB1_3:
	.pragma "nounroll";
	mul.wide.s32 	%rd7, %r118, 4;
	add.s64 	%rd8, %rd3, %rd7;
	ld.global.u32 	%r29, [%rd8];
	add.s64 	%rd9, %rd2, %rd7;
	ld.global.u32 	%r30, [%rd9];
	add.s32 	%r31, %r30, %r29;
	add.s64 	%rd10, %rd1, %rd7;
	st.global.u32 	[%rd10], %r31;
	add.s64 	%rd12, %rd8, %rd11;
	ld.global.u32 	%r32, [%rd12];
	add.s64 	%rd13, %rd9, %rd11;
	ld.global.u32 	%r33, [%rd13];
	add.s32 	%r34, %r33, %r32;
	add.s64 	%rd14, %rd10, %rd11;
	st.global.u32 	[%rd14], %r34;
	add.s64 	%rd15, %rd12, %rd11;
	ld.global.u32 	%r35, [%rd15];
	add.s64 	%rd16, %rd13, %rd11;
	ld.global.u32 	%r36, [%rd16];
	add.s32 	%r37, %r36, %r35;
	add.s64 	%rd17, %rd14, %rd11;
	st.global.u32 	[%rd17], %r37;
	add.s64 	%rd18, %rd15, %rd11;
	ld.global.u32 	%r38, [%rd18];
	add.s64 	%rd19, %rd16, %rd11;
	ld.global.u32 	%r39, [%rd19];
	add.s32 	%r40, %r39, %r38;
	add.s64 	%rd20, %rd17, %rd11;
	st.global.u32 	[%rd20], %r40;
	add.s64 	%rd21, %rd18, %rd11;
	ld.global.u32 	%r41, [%rd21];
	add.s64 	%rd22, %rd19, %rd11;
	ld.global.u32 	%r42, [%rd22];
	add.s32 	%r43, %r42, %r41;
	add.s64 	%rd23, %rd20, %rd11;
	st.global.u32 	[%rd23], %r43;
	add.s64 	%rd24, %rd21, %rd11;
	ld.global.u32 	%r44, [%rd24];
	add.s64 	%rd25, %rd22, %rd11;
	ld.global.u32 	%r45, [%rd25];
	add.s32 	%r46, %r45, %r44;
	add.s64 	%rd26, %rd23, %rd11;
	st.global.u32 	[%rd26], %r46;
	add.s64 	%rd27, %rd24, %rd11;
	ld.global.u32 	%r47, [%rd27];
	add.s64 	%rd28, %rd25, %rd11;
	ld.global.u32 	%r48, [%rd28];
	add.s32 	%r49, %r48, %r47;
	add.s64 	%rd29, %rd26, %rd11;
	st.global.u32 	[%rd29], %r49;
	add.s64 	%rd30, %rd27, %rd11;
	ld.global.u32 	%r50, [%rd30];
	add.s64 	%rd31, %rd28, %rd11;
	ld.global.u32 	%r51, [%rd31];
	add.s32 	%r52, %r51, %r50;
	add.s64 	%rd32, %rd29, %rd11;
	st.global.u32 	[%rd32], %r52;
	add.s64 	%rd33, %rd30, %rd11;
	ld.global.u32 	%r53, [%rd33];
	add.s64 	%rd34, %rd31, %rd11;
	ld.global.u32 	%r54, [%rd34];
	add.s32 	%r55, %r54, %r53;
	add.s64 	%rd35, %rd32, %rd11;
	st.global.u32 	[%rd35], %r55;
	add.s64 	%rd36, %rd33, %rd11;
	ld.global.u32 	%r56, [%rd36];
	add.s64 	%rd37, %rd34, %rd11;
	ld.global.u32 	%r57, [%rd37];
	add.s32 	%r58, %r57, %r56;
	add.s64 	%rd38, %rd35, %rd11;
	st.global.u32 	[%rd38], %r58;
	add.s64 	%rd39, %rd36, %rd11;
	ld.global.u32 	%r59, [%rd39];
	add.s64 	%rd40, %rd37, %rd11;
	ld.global.u32 	%r60, [%rd40];
	add.s32 	%r61, %r60, %r59;
	add.s64 	%rd41, %rd38, %rd11;
	st.global.u32 	[%rd41], %r61;
	add.s64 	%rd42, %rd39, %rd11;
	ld.global.u32 	%r62, [%rd42];
	add.s64 	%rd43, %rd40, %rd11;
	ld.global.u32 	%r63, [%rd43];
	add.s32 	%r64, %r63, %r62;
	add.s64 	%rd44, %rd41, %rd11;
	st.global.u32 	[%rd44], %r64;
	add.s64 	%rd45, %rd42, %rd11;
	ld.global.u32 	%r65, [%rd45];
	add.s64 	%rd46, %rd43, %rd11;
	ld.global.u32 	%r66, [%rd46];
	add.s32 	%r67, %r66, %r65;
	add.s64 	%rd47, %rd44, %rd11;
	st.global.u32 	[%rd47], %r67;
	add.s64 	%rd48, %rd45, %rd11;
	ld.global.u32 	%r68, [%rd48];
	add.s64 	%rd49, %rd46, %rd11;
	ld.global.u32 	%r69, [%rd49];
	add.s32 	%r70, %r69, %r68;
	add.s64 	%rd50, %rd47, %rd11;
	st.global.u32 	[%rd50], %r70;
	add.s64 	%rd51, %rd48, %rd11;
	ld.global.u32 	%r71, [%rd51];
	add.s64 	%rd52, %rd49, %rd11;
	ld.global.u32 	%r72, [%rd52];
	add.s32 	%r73, %r72, %r71;
	add.s64 	%rd53, %rd50, %rd11;
	st.global.u32 	[%rd53], %r73;
	add.s64 	%rd54, %rd51, %rd11;
	ld.global.u32 	%r74, [%rd54];
	add.s64 	%rd55, %rd52, %rd11;
	ld.global.u32 	%r75, [%rd55];
	add.s32 	%r76, %r75, %r74;
	add.s64 	%rd56, %rd53, %rd11;
	st.global.u32 	[%rd56], %r76;
	add.s32 	%r119, %r119, 16;
	add.s32 	%r118, %r118, %r5;
	setp.ne.s32 	%p5, %r119, 0;
	@%p5 bra 	$L__BB1_3;
$L__BB1_4:
	setp.eq.s32 	%p6, %r2, 0;
	@%p6 bra 	$L__BB1_13;
	and.b32  	%r11, %r23, 7;
	setp.lt.u32 	%p7, %r2, 8;
	@%p7 bra 	$L__BB1_7;
	mad.lo.s32 	%r77, %r121, %r24, %r1;
	mul.wide.s32 	%rd57, %r77, 4;
	add.s64 	%rd58, %rd3, %rd57;
	ld.global.u32 	%r78, [%rd58];
	add.s64 	%rd59, %rd2, %rd57;
	ld.global.u32 	%r79, [%rd59];
	add.s32 	%r80, %r79, %r78;
	add.s64 	%rd60, %rd1, %rd57;
	st.global.u32 	[%rd60], %r80;
	mul.wide.s32 	%rd61, %r24, 4;
	add.s64 	%rd62, %rd58, %rd61;
	ld.global.u32 	%r81, [%rd62];
	add.s64 	%rd63, %rd59, %rd61;
	ld.global.u32 	%r82, [%rd63];
	add.s32 	%r83, %r82, %r81;
	add.s64 	%rd64, %rd60, %rd61;
	st.global.u32 	[%rd64], %r83;
	add.s64 	%rd65, %rd62, %rd61;
	ld.global.u32 	%r84, [%rd65];
	add.s64 	%rd66, %rd63, %rd61;
	ld.global.u32 	%r85, [%rd66];
	add.s32 	%r86, %r85, %r84;
	add.s64 	%rd67, %rd64, %rd61;
	st.global.u32 	[%rd67], %r86;
	add.s64 	%rd68, %rd65, %rd61;
	ld.global.u32 	%r87, [%rd68];
	add.s64 	%rd69, %rd66, %rd61;
	ld.global.u32 	%r88, [%rd69];
	add.s32 	%r89, %r88, %r87;
	add.s64 	%rd70, %rd67, %rd61;
	st.global.u32 	[%rd70], %r89;
	add.s64 	%rd71, %rd68, %rd61;
	ld.global.u32 	%r90, [%rd71];
	add.s64 	%rd72, %rd69, %rd61;
	ld.global.u32 	%r91, [%rd72];
	add.s32 	%r92, %r91, %r90;
	add.s64 	%rd73, %rd70, %rd61;
	st.global.u32 	[%rd73], %r92;
	add.s64 	%rd74, %rd71, %rd61;
	ld.global.u32 	%r93, [%rd74];
	add.s64 	%rd75, %rd72, %rd61;
	ld.global.u32 	%r94, [%rd75];
	add.s32 	%r95, %r94, %r93;
	add.s64 	%rd76, %rd73, %rd61;
	st.global.u32 	[%rd76], %r95;
	add.s64 	%rd77, %rd74, %rd61;
	ld.global.u32 	%r96, [%rd77];
	add.s64 	%rd78, %rd75, %rd61;
	ld.global.u32 	%r97, [%rd78];
	add.s32 	%r98, %r97, %r96;
	add.s64 	%rd79, %rd76, %rd61;
	st.global.u32 	[%rd79], %r98;
	add.s64 	%rd80, %rd77, %rd61;
	ld.global.u32 	%r99, [%rd80];
	add.s64 	%rd81, %rd78, %rd61;
	ld.global.u32 	%r100, [%rd81];
	add.s32 	%r101, %r100, %r99;
	add.s64 	%rd82, %rd79, %rd61;
	st.global.u32 	[%rd82], %r101;
	add.s32 	%r121, %r121, 8;
$L__BB1_7:
	setp.eq.s32 	%p8, %r11, 0;
	@%p8 bra 	$L__BB1_13;
	and.b32  	%r14, %r23, 3;
	setp.lt.u32 	%p9, %r11, 4;
	@%p9 bra 	$L__BB1_10;
	mad.lo.s32 	%r102, %r121, %r24, %r1;
	mul.wide.s32 	%rd83, %r102, 4;
	add.s64 	%rd84, %rd3, %rd83;
	ld.global.u32 	%r103, [%rd84];
	add.s64 	%rd85, %rd2, %rd83;
	ld.global.u32 	%r104, [%rd85];
	add.s32 	%r105, %r104, %r103;
	add.s64 	%rd86, %rd1, %rd83;
	st.global.u32 	[%rd86], %r105;
	mul.wide.s32 	%rd87, %r24, 4;
	add.s64 	%rd88, %rd84, %rd87;
	ld.global.u32 	%r106, [%rd88];
	add.s64 	%rd89, %rd85, %rd87;
	ld.global.u32 	%r107, [%rd89];
	add.s32 	%r108, %r107, %r106;
	add.s64 	%rd90, %rd86, %rd87;
	st.global.u32 	[%rd90], %r108;
	add.s64 	%rd91, %rd88, %rd87;
	ld.global.u32 	%r109, [%rd91];
	add.s64 	%rd92, %rd89, %rd87;
	ld.global.u32 	%r110, [%rd92];
	add.s32 	%r111, %r110, %r109;
	add.s64 	%rd93, %rd90, %rd87;
	st.global.u32 	[%rd93], %r111;
	add.s64 	%rd94, %rd91, %rd87;
	ld.global.u32 	%r112, [%rd94];
	add.s64 	%rd95, %rd92, %rd87;
	ld.global.u32 	%r113, [%rd95];
	add.s32 	%r114, %r113, %r112;
	add.s64 	%rd96, %rd93, %rd87;
	st.global.u32 	[%rd96], %r114;
	add.s32 	%r121, %r121, 4;
$L__BB1_10:
	setp.eq.s32 	%p10, %r14, 0;
	@%p10 bra 	$L__BB1_13;
	mad.lo.s32 	%r124, %r121, %r24, %r1;
	neg.s32 	%r123, %r14;
$L__BB1_12:
	.pragma "nounroll";
	mul.wide.s32 	%rd97, %r124, 4;
	add.s64 	%rd98, %rd3, %rd97;
	ld.global.u32 	%r115, [%rd98];
	add.s64 	%rd99, %rd2, %rd97;
	ld.global.u32 	%r116, [%rd99];
	add.s32 	%r117, %r116, %r115;
	add.s64 	%rd100, %rd1, %rd97;
	st.global.u32 	[%rd100], %r117;
	add.s32 	%r124, %r124, %r24;
	add.s32 	%r123, %r123, 1;
	setp.ne.s32 	%p11, %r123, 0;
	@%p11 bra 	$L__BB1_12;
$L__BB1_13:
	ret;

}
	// .globl	_Z8kernel_cPiS_S_ii
.visible .entry _Z8kernel_cPiS_S_ii(
	.param .u64 .ptr .align 1 _Z8kernel_cPiS_S_ii_param_0,
	.param .u64 .ptr .align 1 _Z8kernel_cPiS_S_ii_param_1,
	.param .u64 .ptr .align 1 _Z8kernel_cPiS_S_ii_param_2,
	.param .u32 _Z8kernel_cPiS_S_ii_param_3,
	.param .u32 _Z8kernel_cPiS_S_ii_param_4
)
{
	.reg .pred 	%p<4>;
	.reg .b32 	%r<17>;
	.reg .b64 	%rd<11>;

	ld.param.u64 	%rd1, [_Z8kernel_cPiS_S_ii_param_0];
	ld.param.u64 	%rd2, [_Z8kernel_cPiS_S_ii_param_1];
	ld.param.u64 	%rd3, [_Z8kernel_cPiS_S_ii_param_2];
	ld.param.u32 	%r4, [_Z8kernel_cPiS_S_ii_param_3];
	ld.param.u32 	%r5, [_Z8kernel_cPiS_S_ii_param_4];
	mov.u32 	%r6, %ntid.x;
	mov.u32 	%r7, %ctaid.x;
	mov.u32 	%r8, %tid.x;
	mad.lo.s32 	%r1, %r6, %r7, %r8;
	mov.u32 	%r9, %ntid.y;
	mov.u32 	%r10, %ctaid.y;
	mov.u32 	%r11, %tid.y;
	mad.lo.s32 	%r12, %r9, %r10, %r11;
	setp.ge.s32 	%p1, %r1, %r4;
	setp.ge.s32 	%p2, %r12, %r5;
	or.pred  	%p3, %p1, %p2;
	@%p3 bra 	$L__BB2_2;
	cvta.to.global.u64 	%rd4, %rd1;
	cvta.to.global.u64 	%rd5, %rd2;
	cvta.to.global.u64 	%rd6, %rd3;
	mad.lo.s32 	%r13, %r5, %r1, %r12;
	mul.wide.s32 	%rd7, %r13, 4;
	add.s64 	%rd8, %rd4, %rd7;
	ld.global.u32 	%r14, [%rd8];
	add.s64 	%rd9, %rd5, %rd7;
	ld.global.u32 	%r15, [%rd9];
	add.s32 	%r16, %r15, %r14;
	add.s64 	%rd10, %rd6, %rd7;
	st.global.u32 	[%rd10], %r16;
$L__BB2_2:
	ret;

}


// ===== COMPILED SASS (sm_100) =====

	.target	sm_100

	.elftype	@"ET_EXEC"


//--------------------- .note.nv.tkinfo           --------------------------
	.section	.note.nv.tkinfo,"",@"SHT_NOTE"
	.sectionflags	@"SHF_NOTE_NV_TKINFO"
	.tkinfo
        /*0018*/ 	.word	0x00000002
        /*0030*/ 	.string	""
        /*0030*/ 	.string	"ptxas"
        /*0030*/ 	.string	"Cuda compilation tools, release 13.0, V13.0.88"
        /*0030*/ 	.string	"Build cuda_13.0.r13.0/compiler.36424714_0"
        /*0030*/ 	.string	"-arch sm_100 -m 64 "



//--------------------- .note.nv.cuinfo           --------------------------
	.section	.note.nv.cuinfo,"",@"SHT_NOTE"
	.sectionflags	@"SHF_NOTE_NV_CUINFO"
        /*0018*/ 	.short	0x0002
        /*001a*/ 	.short	0x0064
        /*001c*/ 	.short	0x0082
	.zero		2


//--------------------- .nv.info                  --------------------------
	.section	.nv.info,"",@"SHT_CUDA_INFO"
	.align	4


	//----- nvinfo : EIATTR_REGCOUNT
	.align		4
        /*0000*/ 	.byte	0x04, 0x2f
        /*0002*/ 	.short	(.L_1 - .L_0)
	.align		4
.L_0:
        /*0004*/ 	.word	index@(_Z8kernel_aPiS_S_ii)
        /*0008*/ 	.word	0x00000016


	//----- nvinfo : EIATTR_FRAME_SIZE
	.align		4
.L_1:
        /*000c*/ 	.byte	0x04, 0x11
        /*000e*/ 	.short	(.L_3 - .L_2)
	.align		4
.L_2:
        /*0010*/ 	.word	index@(_Z8kernel_aPiS_S_ii)
        /*0014*/ 	.word	0x00000000


	//----- nvinfo : EIATTR_REGCOUNT
	.align		4
.L_3:
        /*0018*/ 	.byte	0x04, 0x2f
        /*001a*/ 	.short	(.L_5 - .L_4)
	.align		4
.L_4:
        /*001c*/ 	.word	index@(_Z8kernel_bPiS_S_ii)
        /*0020*/ 	.word	0x0000001e


	//----- nvinfo : EIATTR_FRAME_SIZE
	.align		4
.L_5:
        /*0024*/ 	.byte	0x04, 0x11
        /*0026*/ 	.short	(.L_7 - .L_6)
	.align		4
.L_6:
        /*0028*/ 	.word	index@(_Z8kernel_bPiS_S_ii)
        /*002c*/ 	.word	0x00000000


	//----- nvinfo : EIATTR_REGCOUNT
	.align		4
.L_7:
        /*0030*/ 	.byte	0x04, 0x2f
        /*0032*/ 	.short	(.L_9 - .L_8)
	.align		4
.L_8:
        /*0034*/ 	.word	index@(_Z8kernel_cPiS_S_ii)
        /*0038*/ 	.word	0x0000000c


	//----- nvinfo : EIATTR_FRAME_SIZE
	.align		4
.L_9:
        /*003c*/ 	.byte	0x04, 0x11
        /*003e*/ 	.short	(.L_11 - .L_10)
	.align		4
.L_10:
        /*0040*/ 	.word	index@(_Z8kernel_cPiS_S_ii)
        /*0044*/ 	.word	0x00000000


	//----- nvinfo : EIATTR_MIN_STACK_SIZE
	.align		4
.L_11:
        /*0048*/ 	.byte	0x04, 0x12
        /*004a*/ 	.short	(.L_13 - .L_12)
	.align		4
.L_12:
        /*004c*/ 	.word	index@(_Z8kernel_cPiS_S_ii)
        /*0050*/ 	.word	0x00000000


	//----- nvinfo : EIATTR_MIN_STACK_SIZE
	.align		4
.L_13:
        /*0054*/ 	.byte	0x04, 0x12
        /*0056*/ 	.short	(.L_15 - .L_14)
	.align		4
.L_14:
        /*0058*/ 	.word	index@(_Z8kernel_bPiS_S_ii)
        /*005c*/ 	.word	0x00000000


	//----- nvinfo : EIATTR_MIN_STACK_SIZE
	.align		4
.L_15:
        /*0060*/ 	.byte	0x04, 0x12
        /*0062*/ 	.short	(.L_17 - .L_16)
	.align		4
.L_16:
        /*0064*/ 	.word	index@(_Z8kernel_aPiS_S_ii)
        /*0068*/ 	.word	0x00000000
.L_17:


//--------------------- .nv.compat                --------------------------
	.section	.nv.compat,"",@"SHT_CUDA_COMPAT_INFO"
	.align	4
        /*0000*/ 	.byte	0x02, 0x09, 0x00, 0x00, 0x02, 0x02, 0x01, 0x00, 0x02, 0x05, 0x05, 0x00, 0x03, 0x07, 0x01, 0x01
        /*0010*/ 	.byte	0x02, 0x03, 0x00, 0x00, 0x02, 0x06, 0x01, 0x00, 0x04, 0x0b, 0x08, 0x00, 0x09, 0x00, 0x00, 0x00
        /*0020*/ 	.byte	0x00, 0x00, 0x00, 0x00


//--------------------- .nv.info._Z8kernel_cPiS_S_ii --------------------------
	.section	.nv.info._Z8kernel_cPiS_S_ii,"",@"SHT_CUDA_INFO"
	.sectionflags	@""
	.align	4


	//----- nvinfo : EIATTR_CUDA_API_VERSION
	.align		4
        /*0000*/ 	.byte	0x04, 0x37
        /*0002*/ 	.short	(.L_19 - .L_18)
.L_18:
        /*0004*/ 	.word	0x00000082


	//----- nvinfo : EIATTR_KPARAM_INFO
	.align		4
.L_19:
        /*0008*/ 	.byte	0x04, 0x17
        /*000a*/ 	.short	(.L_21 - .L_20)
.L_20:
        /*000c*/ 	.word	0x00000000
        /*0010*/ 	.short	0x0004
        /*0012*/ 	.short	0x001c
        /*0014*/ 	.byte	0x00, 0xf0, 0x11, 0x00


	//----- nvinfo : EIATTR_KPARAM_INFO
	.align		4
.L_21:
        /*0018*/ 	.byte	0x04, 0x17
        /*001a*/ 	.short	(.L_23 - .L_22)
.L_22:
        /*001c*/ 	.word	0x00000000
        /*0020*/ 	.short	0x0003
        /*0022*/ 	.short	0x0018
        /*0024*/ 	.byte	0x00, 0xf0, 0x11, 0x00


	//----- nvinfo : EIATTR_KPARAM_INFO
	.align		4
.L_23:
        /*0028*/ 	.byte	0x04, 0x17
        /*002a*/ 	.short	(.L_25 - .L_24)
.L_24:
        /*002c*/ 	.word	0x00000000
        /*0030*/ 	.short	0x0002
        /*0032*/ 	.short	0x0010
        /*0034*/ 	.byte	0x00, 0xf5, 0x21, 0x00


	//----- nvinfo : EIATTR_KPARAM_INFO
	.align		4
.L_25:
        /*0038*/ 	.byte	0x04, 0x17
        /*003a*/ 	.short	(.L_27 - .L_26)
.L_26:
        /*003c*/ 	.word	0x00000000
        /*0040*/ 	.short	0x0001
        /*0042*/ 	.short	0x0008
        /*0044*/ 	.byte	0x00, 0xf5, 0x21, 0x00


	//----- nvinfo : EIATTR_KPARAM_INFO
	.align		4
.L_27:
        /*0048*/ 	.byte	0x04, 0x17
        /*004a*/ 	.short	(.L_29 - .L_28)
.L_28:
        /*004c*/ 	.word	0x00000000
        /*0050*/ 	.short	0x0000
        /*0052*/ 	.short	0x0000
        /*0054*/ 	.byte	0x00, 0xf5, 0x21, 0x00


	//----- nvinfo : EIATTR_SPARSE_MMA_MASK
	.align		4
.L_29:
        /*0058*/ 	.byte	0x03, 0x50
        /*005a*/ 	.short	0x0000


	//----- nvinfo : EIATTR_MAXREG_COUNT
	.align		4
        /*005c*/ 	.byte	0x03, 0x1b
        /*005e*/ 	.short	0x00ff


	//----- nvinfo : EIATTR_MERCURY_ISA_VERSION
	.align		4
        /*0060*/ 	.byte	0x03, 0x5f
        /*0062*/ 	.short	0x0101


	//----- nvinfo : EIATTR_VRC_CTA_INIT_COUNT
	.align		4
        /*0064*/ 	.byte	0x02, 0x4a
	.zero		1
	.zero		1


	//----- nvinfo : EIATTR_EXIT_INSTR_OFFSETS
	.align		4
        /*0068*/ 	.byte	0x04, 0x1c
        /*006a*/ 	.short	(.L_31 - .L_30)


	//   ....[0]....
.L_30:
        /*006c*/ 	.word	0x000000c0


	//   ....[1]....
        /*0070*/ 	.word	0x00000190


	//----- nvinfo : EIATTR_CBANK_PARAM_SIZE
	.align		4
.L_31:
        /*0074*/ 	.byte	0x03, 0x19
        /*0076*/ 	.short	0x0020


	//----- nvinfo : EIATTR_PARAM_CBANK
	.align		4
        /*0078*/ 	.byte	0x04, 0x0a
        /*007a*/ 	.short	(.L_33 - .L_32)
	.align		4
.L_32:
        /*007c*/ 	.word	index@(.nv.constant0._Z8kernel_cPiS_S_ii)
        /*0080*/ 	.short	0x0380
        /*0082*/ 	.short	0x0020


	//----- nvinfo : EIATTR_SW_WAR
	.align		4
.L_33:
        /*0084*/ 	.byte	0x04, 0x36
        /*0086*/ 	.short	(.L_35 - .L_34)
.L_34:
        /*0088*/ 	.word	0x00000008
.L_35:


//--------------------- .nv.info._Z8kernel_bPiS_S_ii --------------------------
	.section	.nv.info._Z8kernel_bPiS_S_ii,"",@"SHT_CUDA_INFO"
	.sectionflags	@""
	.align	4


	//----- nvinfo : EIATTR_CUDA_API_VERSION
	.align		4
        /*0000*/ 	.byte	0x04, 0x37
        /*0002*/ 	.short	(.L_37 - .L_36)
.L_36:
        /*0004*/ 	.word	0x00000082


	//----- nvinfo : EIATTR_KPARAM_INFO
	.align		4
.L_37:
        /*0008*/ 	.byte	0x04, 0x17
        /*000a*/ 	.short	(.L_39 - .L_38)
.L_38:
        /*000c*/ 	.word	0x00000000
        /*0010*/ 	.short	0x0004
        /*0012*/ 	.short	0x001c
        /*0014*/ 	.byte	0x00, 0xf0, 0x11, 0x00


	//----- nvinfo : EIATTR_KPARAM_INFO
	.align		4
.L_39:
        /*0018*/ 	.byte	0x04, 0x17
        /*001a*/ 	.short	(.L_41 - .L_40)
.L_40:
        /*001c*/ 	.word	0x00000000
        /*0020*/ 	.short	0x0003
        /*0022*/ 	.short	0x0018
        /*0024*/ 	.byte	0x00, 0xf0, 0x11, 0x00


	//----- nvinfo : EIATTR_KPARAM_INFO
	.align		4
.L_41:
        /*0028*/ 	.byte	0x04, 0x17
        /*002a*/ 	.short	(.L_43 - .L_42)
.L_42:
        /*002c*/ 	.word	0x00000000
        /*0030*/ 	.short	0x0002
        /*0032*/ 	.short	0x0010
        /*0034*/ 	.byte	0x00, 0xf5, 0x21, 0x00


	//----- nvinfo : EIATTR_KPARAM_INFO
	.align		4
.L_43:
        /*0038*/ 	.byte	0x04, 0x17
        /*003a*/ 	.short	(.L_45 - .L_44)
.L_44:
        /*003c*/ 	.word	0x00000000
        /*0040*/ 	.short	0x0001
        /*0042*/ 	.short	0x0008
        /*0044*/ 	.byte	0x00, 0xf5, 0x21, 0x00


	//----- nvinfo : EIATTR_KPARAM_INFO
	.align		4
.L_45:
        /*0048*/ 	.byte	0x04, 0x17
        /*004a*/ 	.short	(.L_47 - .L_46)
.L_46:
        /*004c*/ 	.word	0x00000000
        /*0050*/ 	.short	0x0000
        /*0052*/ 	.short	0x0000
        /*0054*/ 	.byte	0x00, 0xf5, 0x21, 0x00


	//----- nvinfo : EIATTR_SPARSE_MMA_MASK
	.align		4
.L_47:
        /*0058*/ 	.byte	0x03, 0x50
        /*005a*/ 	.short	0x0000


	//----- nvinfo : EIATTR_MAXREG_COUNT
	.align		4
        /*005c*/ 	.byte	0x03, 0x1b
        /*005e*/ 	.short	0x00ff


	//----- nvinfo : EIATTR_MERCURY_ISA_VERSION
	.align		4
        /*0060*/ 	.byte	0x03, 0x5f
        /*0062*/ 	.short	0x0101


	//----- nvinfo : EIATTR_VRC_CTA_INIT_COUNT
	.align		4
        /*0064*/ 	.byte	0x02, 0x4a
	.zero		1
	.zero		1


	//----- nvinfo : EIATTR_EXIT_INSTR_OFFSETS
	.align		4
        /*0068*/ 	.byte	0x04, 0x1c
        /*006a*/ 	.short	(.L_49 - .L_48)


	//   ....[0]....
.L_48:
        /*006c*/ 	.word	0x00000080


	//   ....[1]....
        /*0070*/ 	.word	0x00000890


	//   ....[2]....
        /*0074*/ 	.word	0x00000cb0


	//   ....[3]....
        /*0078*/ 	.word	0x00000f10


	//   ....[4]....
        /*007c*/ 	.word	0x00001020


	//----- nvinfo : EIATTR_CBANK_PARAM_SIZE
	.align		4
.L_49:
        /*0080*/ 	.byte	0x03, 0x19
        /*0082*/ 	.short	0x0020


	//----- nvinfo : EIATTR_PARAM_CBANK
	.align		4
        /*0084*/ 	.byte	0x04, 0x0a
        /*0086*/ 	.short	(.L_51 - .L_50)
	.align		4
.L_50:
        /*0088*/ 	.word	index@(.nv.constant0._Z8kernel_bPiS_S_ii)
        /*008c*/ 	.short	0x0380
        /*008e*/ 	.short	0x0020


	//----- nvinfo : EIATTR_SW_WAR
	.align		4
.L_51:
        /*0090*/ 	.byte	0x04, 0x36
        /*0092*/ 	.short	(.L_53 - .L_52)
.L_52:
        /*0094*/ 	.word	0x00000008
.L_53:


//--------------------- .nv.info._Z8kernel_aPiS_S_ii --------------------------
	.section	.nv.info._Z8kernel_aPiS_S_ii,"",@"SHT_CUDA_INFO"
	.sectionflags	@""
	.align	4


	//----- nvinfo : EIATTR_CUDA_API_VERSION
	.align		4
        /*0000*/ 	.byte	0x04, 0x37
        /*0002*/ 	.short	(.L_55 - .L_54)
.L_54:
        /*0004*/ 	.word	0x00000082


	//----- nvinfo : EIATTR_KPARAM_INFO
	.align		4
.L_55:
        /*0008*/ 	.byte	0x04, 0x17
        /*000a*/ 	.short	(.L_57 - .L_56)
.L_56:
        /*000c*/ 	.word	0x00000000
        /*0010*/ 	.short	0x0004
        /*0012*/ 	.short	0x001c
        /*0014*/ 	.byte	0x00, 0xf0, 0x11, 0x00


	//----- nvinfo : EIATTR_KPARAM_INFO
	.align		4
.L_57:
        /*0018*/ 	.byte	0x04, 0x17
        /*001a*/ 	.short	(.L_59 - .L_58)
.L_58:
        /*001c*/ 	.word	0x00000000
        /*0020*/ 	.short	0x0003
        /*0022*/ 	.short	0x0018
        /*0024*/ 	.byte	0x00, 0xf0, 0x11, 0x00


	//----- nvinfo : EIATTR_KPARAM_INFO
	.align		4
.L_59:
        /*0028*/ 	.byte	0x04, 0x17
        /*002a*/ 	.short	(.L_61 - .L_60)
.L_60:
        /*002c*/ 	.word	0x00000000
        /*0030*/ 	.short	0x0002
        /*0032*/ 	.short	0x0010
        /*0034*/ 	.byte	0x00, 0xf5, 0x21, 0x00


	//----- nvinfo : EIATTR_KPARAM_INFO
	.align		4
.L_61:
        /*0038*/ 	.byte	0x04, 0x17
        /*003a*/ 	.short	(.L_63 - .L_62)
.L_62:
        /*003c*/ 	.word	0x00000000
        /*0040*/ 	.short	0x0001
        /*0042*/ 	.short	0x0008
        /*0044*/ 	.byte	0x00, 0xf5, 0x21, 0x00


	//----- nvinfo : EIATTR_KPARAM_INFO
	.align		4
.L_63:
        /*0048*/ 	.byte	0x04, 0x17
        /*004a*/ 	.short	(.L_65 - .L_64)
.L_64:
        /*004c*/ 	.word	0x00000000
        /*0050*/ 	.short	0x0000
        /*0052*/ 	.short	0x0000
        /*0054*/ 	.byte	0x00, 0xf5, 0x21, 0x00


	//----- nvinfo : EIATTR_SPARSE_MMA_MASK
	.align		4
.L_65:
        /*0058*/ 	.byte	0x03, 0x50
        /*005a*/ 	.short	0x0000


	//----- nvinfo : EIATTR_MAXREG_COUNT
	.align		4
        /*005c*/ 	.byte	0x03, 0x1b
        /*005e*/ 	.short	0x00ff


	//----- nvinfo : EIATTR_MERCURY_ISA_VERSION
	.align		4
        /*0060*/ 	.byte	0x03, 0x5f
        /*0062*/ 	.short	0x0101


	//----- nvinfo : EIATTR_VRC_CTA_INIT_COUNT
	.align		4
        /*0064*/ 	.byte	0x02, 0x4a
	.zero		1
	.zero		1


	//----- nvinfo : EIATTR_EXIT_INSTR_OFFSETS
	.align		4
        /*0068*/ 	.byte	0x04, 0x1c
        /*006a*/ 	.short	(.L_67 - .L_66)


	//   ....[0]....
.L_66:
        /*006c*/ 	.word	0x00000080


	//   ....[1]....
        /*0070*/ 	.word	0x00000680


	//   ....[2]....
        /*0074*/ 	.word	0x00000950


	//   ....[3]....
        /*0078*/ 	.word	0x00000b20


	//   ....[4]....
        /*007c*/ 	.word	0x00000c30


	//----- nvinfo : EIATTR_CBANK_PARAM_SIZE
	.align		4
.L_67:
        /*0080*/ 	.byte	0x03, 0x19
        /*0082*/ 	.short	0x0020


	//----- nvinfo : EIATTR_PARAM_CBANK
	.align		4
        /*0084*/ 	.byte	0x04, 0x0a
        /*0086*/ 	.short	(.L_69 - .L_68)
	.align		4
.L_68:
        /*0088*/ 	.word	index@(.nv.constant0._Z8kernel_aPiS_S_ii)
        /*008c*/ 	.short	0x0380
        /*008e*/ 	.short	0x0020


	//----- nvinfo : EIATTR_SW_WAR
	.align		4
.L_69:
        /*0090*/ 	.byte	0x04, 0x36
        /*0092*/ 	.short	(.L_71 - .L_70)
.L_70:
        /*0094*/ 	.word	0x00000008
.L_71:


//--------------------- .nv.callgraph             --------------------------
	.section	.nv.callgraph,"",@"SHT_CUDA_CALLGRAPH"
	.align	4
	.sectionentsize	8
	.align		4
        /*0000*/ 	.word	0x00000000
	.align		4
        /*0004*/ 	.word	0xffffffff
	.align		4
        /*0008*/ 	.word	0x00000000
	.align		4
        /*000c*/ 	.word	0xfffffffe
	.align		4
        /*0010*/ 	.word	0x00000000
	.align		4
        /*0014*/ 	.word	0xfffffffd
	.align		4
        /*0018*/ 	.word	0x00000000
	.align		4
        /*001c*/ 	.word	0xfffffffc


//--------------------- .text._Z8kernel_cPiS_S_ii --------------------------
	.section	.text._Z8kernel_cPiS_S_ii,"ax",@progbits
	.align	128
        .global         _Z8kernel_cPiS_S_ii
        .type           _Z8kernel_cPiS_S_ii,@function
        .size           _Z8kernel_cPiS_S_ii,(.L_x_13 - _Z8kernel_cPiS_S_ii)
        .other          _Z8kernel_cPiS_S_ii,@"STO_CUDA_ENTRY STV_DEFAULT"
_Z8kernel_cPiS_S_ii:
.text._Z8kernel_cPiS_S_ii:
[----:B------:R-:W-:Y:S01]  /*0000*/  LDC R1, c[0x0][0x37c] ;  /* 0x0000df00ff017b82 */ /* 0x000fe20000000800 */
[----:B------:R-:W0:Y:S01]  /*0010*/  S2R R7, SR_CTAID.Y ;  /* 0x0000000000077919 */ /* 0x000e220000002600 */
[----:B------:R-:W1:Y:S01]  /*0020*/  LDCU UR4, c[0x0][0x360] ;  /* 0x00006c00ff0477ac */ /* 0x000e620008000800 */
[----:B------:R-:W0:Y:S01]  /*0030*/  S2R R2, SR_TID.Y ;  /* 0x0000000000027919 */ /* 0x000e220000002200 */
[----:B------:R-:W0:Y:S01]  /*0040*/  LDCU UR5, c[0x0][0x364] ;  /* 0x00006c80ff0577ac */ /* 0x000e220008000800 */
[----:B------:R-:W1:Y:S01]  /*0050*/  S2R R0, SR_CTAID.X ;  /* 0x0000000000007919 */ /* 0x000e620000002500 */
[----:B------:R-:W2:Y:S01]  /*0060*/  LDCU.64 UR6, c[0x0][0x398] ;  /* 0x00007300ff0677ac */ /* 0x000ea20008000a00 */
[----:B------:R-:W1:Y:S01]  /*0070*/  S2R R3, SR_TID.X ;  /* 0x0000000000037919 */ /* 0x000e620000002100 */
[----:B0-----:R-:W-:-:S05]  /*0080*/  IMAD R7, R7, UR5, R2 ;  /* 0x0000000507077c24 */ /* 0x001fca000f8e0202 */
[----:B--2---:R-:W-:Y:S01]  /*0090*/  ISETP.GE.AND P0, PT, R7, UR7, PT ;  /* 0x0000000707007c0c */ /* 0x004fe2000bf06270 */
[----:B-1----:R-:W-:-:S05]  /*00a0*/  IMAD R0, R0, UR4, R3 ;  /* 0x0000000400007c24 */ /* 0x002fca000f8e0203 */
[----:B------:R-:W-:-:S13]  /*00b0*/  ISETP.GE.OR P0, PT, R0, UR6, P0 ;  /* 0x0000000600007c0c */ /* 0x000fda0008706670 */
[----:B------:R-:W-:Y:S05]  /*00c0*/  @P0 EXIT ;  /* 0x000000000000094d */ /* 0x000fea0003800000 */
[----:B------:R-:W0:Y:S01]  /*00d0*/  LDC.64 R2, c[0x0][0x380] ;  /* 0x0000e000ff027b82 */ /* 0x000e220000000a00 */
[----:B------:R-:W1:Y:S01]  /*00e0*/  LDCU.64 UR4, c[0x0][0x358] ;  /* 0x00006b00ff0477ac */ /* 0x000e620008000a00 */
[----:B------:R-:W-:-:S06]  /*00f0*/  IMAD R9, R0, UR7, R7 ;  /* 0x0000000700097c24 */ /* 0x000fcc000f8e0207 */
[----:B------:R-:W2:Y:S08]  /*0100*/  LDC.64 R4, c[0x0][0x388] ;  /* 0x0000e200ff047b82 */ /* 0x000eb00000000a00 */
[----:B------:R-:W3:Y:S01]  /*0110*/  LDC.64 R6, c[0x0][0x390] ;  /* 0x0000e400ff067b82 */ /* 0x000ee20000000a00 */
[----:B0-----:R-:W-:-:S06]  /*0120*/  IMAD.WIDE R2, R9, 0x4, R2 ;  /* 0x0000000409027825 */ /* 0x001fcc00078e0202 */
[----:B-1----:R-:W4:Y:S01]  /*0130*/  LDG.E R2, desc[UR4][R2.64] ;  /* 0x0000000402027981 */ /* 0x002f22000c1e1900 */
[----:B--2---:R-:W-:-:S06]  /*0140*/  IMAD.WIDE R4, R9, 0x4, R4 ;  /* 0x0000000409047825 */ /* 0x004fcc00078e0204 */
[----:B------:R-:W4:Y:S01]  /*0150*/  LDG.E R5, desc[UR4][R4.64] ;  /* 0x0000000404057981 */ /* 0x000f22000c1e1900 */
[----:B---3--:R-:W-:Y:S01]  /*0160*/  IMAD.WIDE R6, R9, 0x4, R6 ;  /* 0x0000000409067825 */ /* 0x008fe200078e0206 */
[----:B----4-:R-:W-:-:S05]  /*0170*/  IADD3 R9, PT, PT, R2, R5, RZ ;  /* 0x0000000502097210 */ /* 0x010fca0007ffe0ff */
[----:B------:R-:W-:Y:S01]  /*0180*/  STG.E desc[UR4][R6.64], R9 ;  /* 0x0000000906007986 */ /* 0x000fe2000c101904 */
[----:B------:R-:W-:Y:S05]  /*0190*/  EXIT ;  /* 0x000000000000794d */ /* 0x000fea0003800000 */
.L_x_0:
[----:B------:R-:W-:-:S00]  /*01a0*/  BRA `(.L_x_0) ;  /* 0xfffffffc00fc7947 */ /* 0x000fc0000383ffff */
[----:B------:R-:W-:-:S00]  /*01b0*/  NOP ;  /* 0x0000000000007918 */ /* 0x000fc00000000000 */
        /* <DEDUP_REMOVED lines=12> */
.L_x_13:


//--------------------- .text._Z8kernel_bPiS_S_ii --------------------------
	.section	.text._Z8kernel_bPiS_S_ii,"ax",@progbits
	.align	128
        .global         _Z8kernel_bPiS_S_ii
        .type           _Z8kernel_bPiS_S_ii,@function
        .size           _Z8kernel_bPiS_S_ii,(.L_x_14 - _Z8kernel_bPiS_S_ii)
        .other          _Z8kernel_bPiS_S_ii,@"STO_CUDA_ENTRY STV_DEFAULT"
_Z8kernel_bPiS_S_ii:
.text._Z8kernel_bPiS_S_ii:
[----:B------:R-:W-:Y:S01]  /*0000*/  LDC R1, c[0x0][0x37c] ;  /* 0x0000df00ff017b82 */ /* 0x000fe20000000800 */
[----:B------:R-:W0:Y:S07]  /*0010*/  S2R R0, SR_CTAID.X ;  /* 0x0000000000007919 */ /* 0x000e2e0000002500 */
[----:B------:R-:W1:Y:S01]  /*0020*/  LDC.64 R2, c[0x0][0x398] ;  /* 0x0000e600ff027b82 */ /* 0x000e620000000a00 */
[----:B------:R-:W0:Y:S01]  /*0030*/  LDCU UR4, c[0x0][0x360] ;  /* 0x00006c00ff0477ac */ /* 0x000e220008000800 */
[----:B------:R-:W0:Y:S01]  /*0040*/  S2R R5, SR_TID.X ;  /* 0x0000000000057919 */ /* 0x000e220000002100 */
[----:B-1----:R-:W-:Y:S01]  /*0050*/  ISETP.GE.AND P0, PT, R2, 0x1, PT ;  /* 0x000000010200780c */ /* 0x002fe20003f06270 */
[----:B0-----:R-:W-:-:S05]  /*0060*/  IMAD R0, R0, UR4, R5 ;  /* 0x0000000400007c24 */ /* 0x001fca000f8e0205 */
[----:B------:R-:W-:-:S13]  /*0070*/  ISETP.GE.OR P0, PT, R0, R3, !P0 ;  /* 0x000000030000720c */ /* 0x000fda0004706670 */
[----:B------:R-:W-:Y:S05]  /*0080*/  @P0 EXIT ;  /* 0x000000000000094d */ /* 0x000fea0003800000 */
[C---:B------:R-:W-:Y:S01]  /*0090*/  ISETP.GE.U32.AND P1, PT, R2.reuse, 0x10, PT ;  /* 0x000000100200780c */ /* 0x040fe20003f26070 */
[----:B------:R-:W0:Y:S01]  /*00a0*/  LDCU.64 UR4, c[0x0][0x358] ;  /* 0x00006b00ff0477ac */ /* 0x000e220008000a00 */
[----:B------:R-:W-:Y:S01]  /*00b0*/  LOP3.LUT R7, R2, 0xf, RZ, 0xc0, !PT ;  /* 0x0000000f02077812 */ /* 0x000fe200078ec0ff */
[----:B------:R-:W-:-:S03]  /*00c0*/  HFMA2 R4, -RZ, RZ, 0, 0 ;  /* 0x00000000ff047431 */ /* 0x000fc600000001ff */
[----:B------:R-:W-:-:S07]  /*00d0*/  ISETP.NE.AND P0, PT, R7, RZ, PT ;  /* 0x000000ff0700720c */ /* 0x000fce0003f05270 */
[----:B------:R-:W-:Y:S06]  /*00e0*/  @!P1 BRA `(.L_x_1) ;  /* 0x0000000400e89947 */ /* 0x000fec0003800000 */
[----:B------:R-:W-:Y:S02]  /*00f0*/  LOP3.LUT R4, R2, 0x7ffffff0, RZ, 0xc0, !PT ;  /* 0x7ffffff002047812 */ /* 0x000fe400078ec0ff */
[----:B------:R-:W-:Y:S02]  /*0100*/  MOV R6, R0 ;  /* 0x0000000000067202 */ /* 0x000fe40000000f00 */
[----:B------:R-:W-:-:S07]  /*0110*/  IADD3 R5, PT, PT, -R4, RZ, RZ ;  /* 0x000000ff04057210 */ /* 0x000fce0007ffe1ff */
.L_x_2:
[----:B---3--:R-:W1:Y:S08]  /*0120*/  LDC.64 R16, c[0x0][0x380] ;  /* 0x0000e000ff107b82 */ /* 0x008e700000000a00 */
[----:B------:R-:W2:Y:S08]  /*0130*/  LDC.64 R18, c[0x0][0x388] ;  /* 0x0000e200ff127b82 */ /* 0x000eb00000000a00 */
[----:B------:R-:W3:Y:S01]  /*0140*/  LDC.64 R8, c[0x0][0x390] ;  /* 0x0000e400ff087b82 */ /* 0x000ee20000000a00 */
[----:B-1----:R-:W-:-:S05]  /*0150*/  IMAD.WIDE R16, R6, 0x4, R16 ;  /* 0x0000000406107825 */ /* 0x002fca00078e0210 */
[----:B0-----:R-:W4:Y:S01]  /*0160*/  LDG.E R10, desc[UR4][R16.64] ;  /* 0x00000004100a7981 */ /* 0x001f22000c1e1900 */
[----:B--2---:R-:W-:-:S05]  /*0170*/  IMAD.WIDE R18, R6, 0x4, R18 ;  /* 0x0000000406127825 */ /* 0x004fca00078e0212 */
[----:B------:R-:W4:Y:S01]  /*0180*/  LDG.E R11, desc[UR4][R18.64] ;  /* 0x00000004120b7981 */ /* 0x000f22000c1e1900 */
[----:B------:R-:W-:-:S04]  /*0190*/  IMAD.WIDE R12, R3, 0x4, R16 ;  /* 0x00000004030c7825 */ /* 0x000fc800078e0210 */
[----:B---3--:R-:W-:Y:S01]  /*01a0*/  IMAD.WIDE R8, R6, 0x4, R8 ;  /* 0x0000000406087825 */ /* 0x008fe200078e0208 */
[----:B----4-:R-:W-:-:S03]  /*01b0*/  IADD3 R23, PT, PT, R10, R11, RZ ;  /* 0x0000000b0a177210 */ /* 0x010fc60007ffe0ff */
[C---:B------:R-:W-:Y:S02]  /*01c0*/  IMAD.WIDE R10, R3.reuse, 0x4, R18 ;  /* 0x00000004030a7825 */ /* 0x040fe400078e0212 */
[----:B------:R0:W-:Y:S04]  /*01d0*/  STG.E desc[UR4][R8.64], R23 ;  /* 0x0000001708007986 */ /* 0x0001e8000c101904 */
[----:B------:R-:W2:Y:S04]  /*01e0*/  LDG.E R20, desc[UR4][R12.64] ;  /* 0x000000040c147981 */ /* 0x000ea8000c1e1900 */
[----:B------:R-:W2:Y:S01]  /*01f0*/  LDG.E R21, desc[UR4][R10.64] ;  /* 0x000000040a157981 */ /* 0x000ea2000c1e1900 */
[----:B------:R-:W-:-:S04]  /*0200*/  IMAD.WIDE R14, R3, 0x4, R8 ;  /* 0x00000004030e7825 */ /* 0x000fc800078e0208 */
[----:B------:R-:W-:-:S04]  /*0210*/  IMAD.WIDE R18, R3, 0x4, R12 ;  /* 0x0000000403127825 */ /* 0x000fc800078e020c */
[----:B------:R-:W-:Y:S01]  /*0220*/  IMAD.WIDE R16, R3, 0x4, R10 ;  /* 0x0000000403107825 */ /* 0x000fe200078e020a */
[----:B--2---:R-:W-:-:S05]  /*0230*/  IADD3 R25, PT, PT, R20, R21, RZ ;  /* 0x0000001514197210 */ /* 0x004fca0007ffe0ff */
[----:B------:R1:W-:Y:S04]  /*0240*/  STG.E desc[UR4][R14.64], R25 ;  /* 0x000000190e007986 */ /* 0x0003e8000c101904 */
[----:B------:R-:W2:Y:S04]  /*0250*/  LDG.E R22, desc[UR4][R18.64] ;  /* 0x0000000412167981 */ /* 0x000ea8000c1e1900 */
[----:B------:R-:W2:Y:S01]  /*0260*/  LDG.E R27, desc[UR4][R16.64] ;  /* 0x00000004101b7981 */ /* 0x000ea2000c1e1900 */
[----:B------:R-:W-:-:S04]  /*0270*/  IMAD.WIDE R20, R3, 0x4, R14 ;  /* 0x0000000403147825 */ /* 0x000fc800078e020e */
[----:B------:R-:W-:-:S04]  /*0280*/  IMAD.WIDE R12, R3, 0x4, R18 ;  /* 0x00000004030c7825 */ /* 0x000fc800078e0212 */
[----:B0-----:R-:W-:Y:S01]  /*0290*/  IMAD.WIDE R8, R3, 0x4, R16 ;  /* 0x0000000403087825 */ /* 0x001fe200078e0210 */
[----:B--2---:R-:W-:-:S05]  /*02a0*/  IADD3 R27, PT, PT, R22, R27, RZ ;  /* 0x0000001b161b7210 */ /* 0x004fca0007ffe0ff */
[----:B------:R0:W-:Y:S04]  /*02b0*/  STG.E desc[UR4][R20.64], R27 ;  /* 0x0000001b14007986 */ /* 0x0001e8000c101904 */
[----:B------:R-:W2:Y:S04]  /*02c0*/  LDG.E R22, desc[UR4][R12.64] ;  /* 0x000000040c167981 */ /* 0x000ea8000c1e1900 */
[----:B------:R-:W2:Y:S01]  /*02d0*/  LDG.E R23, desc[UR4][R8.64] ;  /* 0x0000000408177981 */ /* 0x000ea2000c1e1900 */
[----:B------:R-:W-:-:S04]  /*02e0*/  IMAD.WIDE R10, R3, 0x4, R20 ;  /* 0x00000004030a7825 */ /* 0x000fc800078e0214 */
[----:B------:R-:W-:-:S04]  /*02f0*/  IMAD.WIDE R18, R3, 0x4, R12 ;  /* 0x0000000403127825 */ /* 0x000fc800078e020c */
[----:B-1----:R-:W-:Y:S01]  /*0300*/  IMAD.WIDE R14, R3, 0x4, R8 ;  /* 0x00000004030e7825 */ /* 0x002fe200078e0208 */
[----:B--2---:R-:W-:-:S05]  /*0310*/  IADD3 R23, PT, PT, R22, R23, RZ ;  /* 0x0000001716177210 */ /* 0x004fca0007ffe0ff */
        /* <DEDUP_REMOVED lines=8> */
[----:B------:R-:W3:Y:S04]  /*03a0*/  LDG.E R22, desc[UR4][R12.64] ;  /* 0x000000040c167981 */ /* 0x000ee8000c1e1900 */
[----:B0-----:R-:W3:Y:S01]  /*03b0*/  LDG.E R27, desc[UR4][R8.64] ;  /* 0x00000004081b7981 */ /* 0x001ee2000c1e1900 */
[----:B------:R-:W-:-:S04]  /*03c0*/  IMAD.WIDE R20, R3, 0x4, R16 ;  /* 0x0000000403147825 */ /* 0x000fc800078e0210 */
[----:B------:R-:W-:-:S04]  /*03d0*/  IMAD.WIDE R18, R3, 0x4, R12 ;  /* 0x0000000403127825 */ /* 0x000fc800078e020c */
[----:B-1----:R-:W-:Y:S01]  /*03e0*/  IMAD.WIDE R10, R3, 0x4, R8 ;  /* 0x00000004030a7825 */ /* 0x002fe200078e0208 */
[----:B---3--:R-:W-:-:S05]  /*03f0*/  IADD3 R27, PT, PT, R22, R27, RZ ;  /* 0x0000001b161b7210 */ /* 0x008fca0007ffe0ff */
[----:B------:R0:W-:Y:S04]  /*0400*/  STG.E desc[UR4][R20.64], R27 ;  /* 0x0000001b14007986 */ /* 0x0001e8000c101904 */
[----:B------:R-:W3:Y:S04]  /*0410*/  LDG.E R22, desc[UR4][R18.64] ;  /* 0x0000000412167981 */ /* 0x000ee8000c1e1900 */
[----:B------:R-:W3:Y:S01]  /*0420*/  LDG.E R23, desc[UR4][R10.64] ;  /* 0x000000040a177981 */ /* 0x000ee2000c1e1900 */
[----:B------:R-:W-:-:S04]  /*0430*/  IMAD.WIDE R14, R3, 0x4, R20 ;  /* 0x00000004030e7825 */ /* 0x000fc800078e0214 */
[----:B------:R-:W-:-:S04]  /*0440*/  IMAD.WIDE R12, R3, 0x4, R18 ;  /* 0x00000004030c7825 */ /* 0x000fc800078e0212 */
[----:B------:R-:W-:Y:S01]  /*0450*/  IMAD.WIDE R8, R3, 0x4, R10 ;  /* 0x0000000403087825 */ /* 0x000fe200078e020a */
[----:B---3--:R-:W-:-:S05]  /*0460*/  IADD3 R23, PT, PT, R22, R23, RZ ;  /* 0x0000001716177210 */ /* 0x008fca0007ffe0ff */
[----:B------:R1:W-:Y:S04]  /*0470*/  STG.E desc[UR4][R14.64], R23 ;  /* 0x000000170e007986 */ /* 0x0003e8000c101904 */
[----:B------:R-:W3:Y:S04]  /*0480*/  LDG.E R22, desc[UR4][R12.64] ;  /* 0x000000040c167981 */ /* 0x000ee8000c1e1900 */
[----:B--2---:R-:W3:Y:S01]  /*0490*/  LDG.E R25, desc[UR4][R8.64] ;  /* 0x0000000408197981 */ /* 0x004ee2000c1e1900 */
[----:B------:R-:W-:-:S04]  /*04a0*/  IMAD.WIDE R16, R3, 0x4, R14 ;  /* 0x0000000403107825 */ /* 0x000fc800078e020e */
[----:B------:R-:W-:-:S04]  /*04b0*/  IMAD.WIDE R18, R3, 0x4, R12 ;  /* 0x0000000403127825 */ /* 0x000fc800078e020c */
[----:B------:R-:W-:Y:S01]  /*04c0*/  IMAD.WIDE R10, R3, 0x4, R8 ;  /* 0x00000004030a7825 */ /* 0x000fe200078e0208 */
[----:B---3--:R-:W-:-:S05]  /*04d0*/  IADD3 R25, PT, PT, R22, R25, RZ ;  /* 0x0000001916197210 */ /* 0x008fca0007ffe0ff */
[----:B------:R2:W-:Y:S04]  /*04e0*/  STG.E desc[UR4][R16.64], R25 ;  /* 0x0000001910007986 */ /* 0x0005e8000c101904 */
[----:B------:R-:W3:Y:S04]  /*04f0*/  LDG.E R22, desc[UR4][R18.64] ;  /* 0x0000000412167981 */ /* 0x000ee8000c1e1900 */
[----:B0-----:R-:W3:Y:S01]  /*0500*/  LDG.E R27, desc[UR4][R10.64] ;  /* 0x000000040a1b7981 */ /* 0x001ee2000c1e1900 */
[----:B------:R-:W-:-:S04]  /*0510*/  IMAD.WIDE R20, R3, 0x4, R16 ;  /* 0x0000000403147825 */ /* 0x000fc800078e0210 */
[----:B------:R-:W-:-:S04]  /*0520*/  IMAD.WIDE R12, R3, 0x4, R18 ;  /* 0x00000004030c7825 */ /* 0x000fc800078e0212 */
[----:B------:R-:W-:Y:S01]  /*0530*/  IMAD.WIDE R8, R3, 0x4, R10 ;  /* 0x0000000403087825 */ /* 0x000fe200078e020a */
[----:B---3--:R-:W-:-:S05]  /*0540*/  IADD3 R27, PT, PT, R22, R27, RZ ;  /* 0x0000001b161b7210 */ /* 0x008fca0007ffe0ff */
[----:B------:R0:W-:Y:S04]  /*0550*/  STG.E desc[UR4][R20.64], R27 ;  /* 0x0000001b14007986 */ /* 0x0001e8000c101904 */
[----:B------:R-:W3:Y:S04]  /*0560*/  LDG.E R22, desc[UR4][R12.64] ;  /* 0x000000040c167981 */ /* 0x000ee8000c1e1900 */
[----:B-1----:R-:W3:Y:S01]  /*0570*/  LDG.E R23, desc[UR4][R8.64] ;  /* 0x0000000408177981 */ /* 0x002ee2000c1e1900 */
[----:B------:R-:W-:-:S04]  /*0580*/  IMAD.WIDE R14, R3, 0x4, R20 ;  /* 0x00000004030e7825 */ /* 0x000fc800078e0214 */
[----:B--2---:R-:W-:-:S04]  /*0590*/  IMAD.WIDE R16, R3, 0x4, R12 ;  /* 0x0000000403107825 */ /* 0x004fc800078e020c */
[----:B------:R-:W-:Y:S01]  /*05a0*/  IMAD.WIDE R10, R3, 0x4, R8 ;  /* 0x00000004030a7825 */ /* 0x000fe200078e0208 */
[----:B---3--:R-:W-:-:S05]  /*05b0*/  IADD3 R23, PT, PT, R22, R23, RZ ;  /* 0x0000001716177210 */ /* 0x008fca0007ffe0ff */
        /* <DEDUP_REMOVED lines=11> */
[----:B-1----:R-:W-:-:S04]  /*0670*/  IMAD.WIDE R14, R3, 0x4, R12 ;  /* 0x00000004030e7825 */ /* 0x002fc800078e020c */
[----:B------:R-:W-:Y:S01]  /*0680*/  IMAD.WIDE R10, R3, 0x4, R8 ;  /* 0x00000004030a7825 */ /* 0x000fe200078e0208 */
        /* <DEDUP_REMOVED lines=23> */
[----:B------:R-:W2:Y:S04]  /*0800*/  LDG.E R12, desc[UR4][R12.64] ;  /* 0x000000040c0c7981 */ /* 0x000ea8000c1e1900 */
[----:B------:R-:W2:Y:S01]  /*0810*/  LDG.E R9, desc[UR4][R8.64] ;  /* 0x0000000408097981 */ /* 0x000ea2000c1e1900 */
[----:B------:R-:W-:-:S04]  /*0820*/  IADD3 R5, PT, PT, R5, 0x10, RZ ;  /* 0x0000001005057810 */ /* 0x000fc80007ffe0ff */
[----:B------:R-:W-:Y:S01]  /*0830*/  ISETP.NE.AND P1, PT, R5, RZ, PT ;  /* 0x000000ff0500720c */ /* 0x000fe20003f25270 */
[C---:B-1----:R-:W-:Y:S01]  /*0840*/  IMAD.WIDE R16, R3.reuse, 0x4, R20 ;  /* 0x0000000403107825 */ /* 0x042fe200078e0214 */
[----:B------:R-:W-:Y:S02]  /*0850*/  LEA R6, R3, R6, 0x4 ;  /* 0x0000000603067211 */ /* 0x000fe400078e20ff */
[----:B--2---:R-:W-:-:S05]  /*0860*/  IADD3 R19, PT, PT, R12, R9, RZ ;  /* 0x000000090c137210 */ /* 0x004fca0007ffe0ff */
[----:B------:R3:W-:Y:S04]  /*0870*/  STG.E desc[UR4][R16.64], R19 ;  /* 0x0000001310007986 */ /* 0x0007e8000c101904 */
[----:B------:R-:W-:Y:S05]  /*0880*/  @P1 BRA `(.L_x_2) ;  /* 0xfffffff800241947 */ /* 0x000fea000383ffff */
.L_x_1:
[----:B0-----:R-:W-:Y:S05]  /*0890*/  @!P0 EXIT ;  /* 0x000000000000894d */ /* 0x001fea0003800000 */
[----:B------:R-:W-:Y:S02]  /*08a0*/  ISETP.GE.U32.AND P0, PT, R7, 0x8, PT ;  /* 0x000000080700780c */ /* 0x000fe40003f06070 */
[----:B------:R-:W-:-:S04]  /*08b0*/  LOP3.LUT R5, R2, 0x7, RZ, 0xc0, !PT ;  /* 0x0000000702057812 */ /* 0x000fc800078ec0ff */
[----:B------:R-:W-:-:S07]  /*08c0*/  ISETP.NE.AND P1, PT, R5, RZ, PT ;  /* 0x000000ff0500720c */ /* 0x000fce0003f25270 */
[----:B------:R-:W-:Y:S06]  /*08d0*/  @!P0 BRA `(.L_x_3) ;  /* 0x0000000000f48947 */ /* 0x000fec0003800000 */
[----:B------:R-:W0:Y:S01]  /*08e0*/  LDC.64 R6, c[0x0][0x380] ;  /* 0x0000e000ff067b82 */ /* 0x000e220000000a00 */
[----:B------:R-:W-:-:S07]  /*08f0*/  IMAD R13, R4, R3, R0 ;  /* 0x00000003040d7224 */ /* 0x000fce00078e0200 */
[----:B------:R-:W1:Y:S08]  /*0900*/  LDC.64 R8, c[0x0][0x388] ;  /* 0x0000e200ff087b82 */ /* 0x000e700000000a00 */
[----:B------:R-:W2:Y:S01]  /*0910*/  LDC.64 R10, c[0x0][0x390] ;  /* 0x0000e400ff0a7b82 */ /* 0x000ea20000000a00 */
[----:B0-----:R-:W-:-:S05]  /*0920*/  IMAD.WIDE R6, R13, 0x4, R6 ;  /* 0x000000040d067825 */ /* 0x001fca00078e0206 */
[----:B------:R-:W3:Y:S01]  /*0930*/  LDG.E R12, desc[UR4][R6.64] ;  /* 0x00000004060c7981 */ /* 0x000ee2000c1e1900 */
[----:B-1----:R-:W-:-:S05]  /*0940*/  IMAD.WIDE R8, R13, 0x4, R8 ;  /* 0x000000040d087825 */ /* 0x002fca00078e0208 */
[----:B------:R-:W3:Y:S01]  /*0950*/  LDG.E R15, desc[UR4][R8.64] ;  /* 0x00000004080f7981 */ /* 0x000ee2000c1e1900 */
[----:B--2---:R-:W-:Y:S01]  /*0960*/  IMAD.WIDE R10, R13, 0x4, R10 ;  /* 0x000000040d0a7825 */ /* 0x004fe200078e020a */
[----:B---3--:R-:W-:-:S03]  /*0970*/  IADD3 R21, PT, PT, R12, R15, RZ ;  /* 0x0000000f0c157210 */ /* 0x008fc60007ffe0ff */
[----:B------:R-:W-:-:S04]  /*0980*/  IMAD.WIDE R12, R3, 0x4, R6 ;  /* 0x00000004030c7825 */ /* 0x000fc800078e0206 */
[C---:B------:R-:W-:Y:S01]  /*0990*/  IMAD.WIDE R14, R3.reuse, 0x4, R8 ;  /* 0x00000004030e7825 */ /* 0x040fe200078e0208 */
        /* <DEDUP_REMOVED lines=11> */
[----:B0-----:R-:W-:-:S04]  /*0a50*/  IMAD.WIDE R10, R3, 0x4, R6 ;  /* 0x00000004030a7825 */ /* 0x001fc800078e0206 */
[----:B------:R-:W-:Y:S01]  /*0a60*/  IMAD.WIDE R12, R3, 0x4, R8 ;  /* 0x00000004030c7825 */ /* 0x000fe200078e0208 */
        /* <DEDUP_REMOVED lines=10> */
[----:B-1----:R-:W3:Y:S01]  /*0b10*/  LDG.E R23, desc[UR4][R8.64] ;  /* 0x0000000408177981 */ /* 0x002ee2000c1e1900 */
        /* <DEDUP_REMOVED lines=19> */
[----:B------:R-:W0:Y:S04]  /*0c50*/  LDG.E R10, desc[UR4][R10.64] ;  /* 0x000000040a0a7981 */ /* 0x000e28000c1e1900 */
[----:B------:R-:W0:Y:S01]  /*0c60*/  LDG.E R13, desc[UR4][R12.64] ;  /* 0x000000040c0d7981 */ /* 0x000e22000c1e1900 */
[----:B-1----:R-:W-:Y:S01]  /*0c70*/  IMAD.WIDE R16, R3, 0x4, R14 ;  /* 0x0000000403107825 */ /* 0x002fe200078e020e */
[----:B------:R-:W-:-:S02]  /*0c80*/  IADD3 R4, PT, PT, R4, 0x8, RZ ;  /* 0x0000000804047810 */ /* 0x000fc40007ffe0ff */
[----:B0-----:R-:W-:-:S05]  /*0c90*/  IADD3 R19, PT, PT, R10, R13, RZ ;  /* 0x0000000d0a137210 */ /* 0x001fca0007ffe0ff */
[----:B------:R2:W-:Y:S02]  /*0ca0*/  STG.E desc[UR4][R16.64], R19 ;  /* 0x0000001310007986 */ /* 0x0005e4000c101904 */
.L_x_3:
[----:B------:R-:W-:Y:S05]  /*0cb0*/  @!P1 EXIT ;  /* 0x000000000000994d */ /* 0x000fea0003800000 */
[----:B------:R-:W-:Y:S02]  /*0cc0*/  ISETP.GE.U32.AND P0, PT, R5, 0x4, PT ;  /* 0x000000040500780c */ /* 0x000fe40003f06070 */
[----:B------:R-:W-:-:S04]  /*0cd0*/  LOP3.LUT R2, R2, 0x3, RZ, 0xc0, !PT ;  /* 0x0000000302027812 */ /* 0x000fc800078ec0ff */
[----:B------:R-:W-:-:S07]  /*0ce0*/  ISETP.NE.AND P1, PT, R2, RZ, PT ;  /* 0x000000ff0200720c */ /* 0x000fce0003f25270 */
[----:B------:R-:W-:Y:S06]  /*0cf0*/  @!P0 BRA `(.L_x_4) ;  /* 0x0000000000848947 */ /* 0x000fec0003800000 */
[----:B------:R-:W0:Y:S01]  /*0d00*/  LDC.64 R6, c[0x0][0x380] ;  /* 0x0000e000ff067b82 */ /* 0x000e220000000a00 */
[----:B------:R-:W-:-:S07]  /*0d10*/  IMAD R13, R4, R3, R0 ;  /* 0x00000003040d7224 */ /* 0x000fce00078e0200 */
[----:B------:R-:W1:Y:S08]  /*0d20*/  LDC.64 R8, c[0x0][0x388] ;  /* 0x0000e200ff087b82 */ /* 0x000e700000000a00 */
[----:B------:R-:W4:Y:S01]  /*0d30*/  LDC.64 R10, c[0x0][0x390] ;  /* 0x0000e400ff0a7b82 */ /* 0x000f220000000a00 */
[----:B0-----:R-:W-:-:S05]  /*0d40*/  IMAD.WIDE R6, R13, 0x4, R6 ;  /* 0x000000040d067825 */ /* 0x001fca00078e0206 */
[----:B------:R-:W5:Y:S01]  /*0d50*/  LDG.E R5, desc[UR4][R6.64] ;  /* 0x0000000406057981 */ /* 0x000f62000c1e1900 */
[----:B-1----:R-:W-:-:S05]  /*0d60*/  IMAD.WIDE R8, R13, 0x4, R8 ;  /* 0x000000040d087825 */ /* 0x002fca00078e0208 */
[----:B------:R-:W5:Y:S01]  /*0d70*/  LDG.E R12, desc[UR4][R8.64] ;  /* 0x00000004080c7981 */ /* 0x000f62000c1e1900 */
[----:B--2---:R-:W-:-:S04]  /*0d80*/  IMAD.WIDE R14, R3, 0x4, R8 ;  /* 0x00000004030e7825 */ /* 0x004fc800078e0208 */
[----:B----4-:R-:W-:Y:S01]  /*0d90*/  IMAD.WIDE R10, R13, 0x4, R10 ;  /* 0x000000040d0a7825 */ /* 0x010fe200078e020a */
[----:B-----5:R-:W-:-:S03]  /*0da0*/  IADD3 R5, PT, PT, R5, R12, RZ ;  /* 0x0000000c05057210 */ /* 0x020fc60007ffe0ff */
[C---:B------:R-:W-:Y:S02]  /*0db0*/  IMAD.WIDE R12, R3.reuse, 0x4, R6 ;  /* 0x00000004030c7825 */ /* 0x040fe400078e0206 */
[----:B------:R0:W-:Y:S04]  /*0dc0*/  STG.E desc[UR4][R10.64], R5 ;  /* 0x000000050a007986 */ /* 0x0001e8000c101904 */
[----:B------:R-:W2:Y:S04]  /*0dd0*/  LDG.E R18, desc[UR4][R12.64] ;  /* 0x000000040c127981 */ /* 0x000ea8000c1e1900 */
[----:B---3--:R-:W2:Y:S01]  /*0de0*/  LDG.E R19, desc[UR4][R14.64] ;  /* 0x000000040e137981 */ /* 0x008ea2000c1e1900 */
        /* <DEDUP_REMOVED lines=14> */
[----:B------:R-:W-:Y:S01]  /*0ed0*/  IMAD.WIDE R14, R3, 0x4, R18 ;  /* 0x00000004030e7825 */ /* 0x000fe200078e0212 */
[----:B------:R-:W-:-:S02]  /*0ee0*/  IADD3 R4, PT, PT, R4, 0x4, RZ ;  /* 0x0000000404047810 */ /* 0x000fc40007ffe0ff */
[----:B--2---:R-:W-:-:S05]  /*0ef0*/  IADD3 R5, PT, PT, R10, R13, RZ ;  /* 0x0000000d0a057210 */ /* 0x004fca0007ffe0ff */
[----:B------:R1:W-:Y:S02]  /*0f00*/  STG.E desc[UR4][R14.64], R5 ;  /* 0x000000050e007986 */ /* 0x0003e4000c101904 */
.L_x_4:
[----:B------:R-:W-:Y:S05]  /*0f10*/  @!P1 EXIT ;  /* 0x000000000000994d */ /* 0x000fea0003800000 */
[----:B------:R-:W0:Y:S01]  /*0f20*/  LDC.64 R6, c[0x0][0x390] ;  /* 0x0000e400ff067b82 */ /* 0x000e220000000a00 */
[----:B-123--:R-:W-:Y:S01]  /*0f30*/  IMAD R17, R4, R3, R0 ;  /* 0x0000000304117224 */ /* 0x00efe200078e0200 */
[----:B------:R-:W-:-:S06]  /*0f40*/  IADD3 R2, PT, PT, -R2, RZ, RZ ;  /* 0x000000ff02027210 */ /* 0x000fcc0007ffe1ff */
[----:B------:R-:W1:Y:S08]  /*0f50*/  LDC.64 R8, c[0x0][0x380] ;  /* 0x0000e000ff087b82 */ /* 0x000e700000000a00 */
[----:B------:R-:W2:Y:S02]  /*0f60*/  LDC.64 R10, c[0x0][0x388] ;  /* 0x0000e200ff0a7b82 */ /* 0x000ea40000000a00 */
.L_x_5:
[----:B-1----:R-:W-:-:S04]  /*0f70*/  IMAD.WIDE R4, R17, 0x4, R8 ;  /* 0x0000000411047825 */ /* 0x002fc800078e0208 */
[C---:B--2---:R-:W-:Y:S02]  /*0f80*/  IMAD.WIDE R12, R17.reuse, 0x4, R10 ;  /* 0x00000004110c7825 */ /* 0x044fe400078e020a */
[----:B------:R-:W2:Y:S04]  /*0f90*/  LDG.E R4, desc[UR4][R4.64] ;  /* 0x0000000404047981 */ /* 0x000ea8000c1e1900 */
[----:B------:R-:W2:Y:S01]  /*0fa0*/  LDG.E R13, desc[UR4][R12.64] ;  /* 0x000000040c0d7981 */ /* 0x000ea2000c1e1900 */
[----:B------:R-:W-:Y:S01]  /*0fb0*/  IADD3 R2, PT, PT, R2, 0x1, RZ ;  /* 0x0000000102027810 */ /* 0x000fe20007ffe0ff */
[C---:B0--3--:R-:W-:Y:S01]  /*0fc0*/  IMAD.WIDE R14, R17.reuse, 0x4, R6 ;  /* 0x00000004110e7825 */ /* 0x049fe200078e0206 */
[----:B------:R-:W-:Y:S02]  /*0fd0*/  IADD3 R17, PT, PT, R17, R3, RZ ;  /* 0x0000000311117210 */ /* 0x000fe40007ffe0ff */
[----:B------:R-:W-:-:S02]  /*0fe0*/  ISETP.NE.AND P0, PT, R2, RZ, PT ;  /* 0x000000ff0200720c */ /* 0x000fc40003f05270 */
[----:B--2---:R-:W-:-:S05]  /*0ff0*/  IADD3 R19, PT, PT, R4, R13, RZ ;  /* 0x0000000d04137210 */ /* 0x004fca0007ffe0ff */
[----:B------:R3:W-:Y:S06]  /*1000*/  STG.E desc[UR4][R14.64], R19 ;  /* 0x000000130e007986 */ /* 0x0007ec000c101904 */
[----:B------:R-:W-:Y:S05]  /*1010*/  @P0 BRA `(.L_x_5) ;  /* 0xfffffffc00d40947 */ /* 0x000fea000383ffff */
[----:B------:R-:W-:Y:S05]  /*1020*/  EXIT ;  /* 0x000000000000794d */ /* 0x000fea0003800000 */
.L_x_6:
        /* <DEDUP_REMOVED lines=13> */
.L_x_14:


//--------------------- .text._Z8kernel_aPiS_S_ii --------------------------
	.section	.text._Z8kernel_aPiS_S_ii,"ax",@progbits
	.align	128
        .global         _Z8kernel_aPiS_S_ii
        .type           _Z8kernel_aPiS_S_ii,@function
        .size           _Z8kernel_aPiS_S_ii,(.L_x_15 - _Z8kernel_aPiS_S_ii)
        .other          _Z8kernel_aPiS_S_ii,@"STO_CUDA_ENTRY STV_DEFAULT"
_Z8kernel_aPiS_S_ii:
.text._Z8kernel_aPiS_S_ii:
        /* <DEDUP_REMOVED lines=12> */
[----:B------:R-:W-:Y:S02]  /*00c0*/  IMAD R0, R0, R5, RZ ;  /* 0x0000000500007224 */ /* 0x000fe400078e02ff */
[----:B------:R-:W-:Y:S01]  /*00d0*/  IMAD.MOV.U32 R3, RZ, RZ, RZ ;  /* 0x000000ffff037224 */ /* 0x000fe200078e00ff */
[----:B------:R-:W-:-:S07]  /*00e0*/  ISETP.NE.AND P0, PT, R14, RZ, PT ;  /* 0x000000ff0e00720c */ /* 0x000fce0003f05270 */
[----:B------:R-:W-:Y:S06]  /*00f0*/  @!P1 BRA `(.L_x_7) ;  /* 0x0000000400609947 */ /* 0x000fec0003800000 */
[----:B------:R-:W1:Y:S01]  /*0100*/  LDCU.128 UR4, c[0x0][0x380] ;  /* 0x00007000ff0477ac */ /* 0x000e620008000c00 */
[----:B------:R-:W-:Y:S01]  /*0110*/  LOP3.LUT R3, R5, 0x7ffffff0, RZ, 0xc0, !PT ;  /* 0x7ffffff005037812 */ /* 0x000fe200078ec0ff */
[----:B------:R-:W-:Y:S01]  /*0120*/  IMAD.MOV.U32 R2, RZ, RZ, R0 ;  /* 0x000000ffff027224 */ /* 0x000fe200078e0000 */
[----:B------:R-:W2:Y:S02]  /*0130*/  LDCU.64 UR10, c[0x0][0x390] ;  /* 0x00007200ff0a77ac */ /* 0x000ea40008000a00 */
[----:B------:R-:W-:Y:S01]  /*0140*/  IADD3 R4, PT, PT, -R3, RZ, RZ ;  /* 0x000000ff03047210 */ /* 0x000fe20007ffe1ff */
[----:B-1----:R-:W-:Y:S02]  /*0150*/  UIADD3 UR8, UP0, UPT, UR4, 0x20, URZ ;  /* 0x0000002004087890 */ /* 0x002fe4000ff1e0ff */
[----:B------:R-:W-:Y:S02]  /*0160*/  UIADD3 UR6, UP1, UPT, UR6, 0x20, URZ ;  /* 0x0000002006067890 */ /* 0x000fe4000ff3e0ff */
[----:B--2---:R-:W-:-:S02]  /*0170*/  UIADD3 UR4, UP2, UPT, UR10, 0x20, URZ ;  /* 0x000000200a047890 */ /* 0x004fc4000ff5e0ff */
[----:B------:R-:W-:Y:S02]  /*0180*/  UIADD3.X UR9, UPT, UPT, URZ, UR5, URZ, UP0, !UPT ;  /* 0x00000005ff097290 */ /* 0x000fe400087fe4ff */
[----:B------:R-:W-:Y:S02]  /*0190*/  UIADD3.X UR7, UPT, UPT, URZ, UR7, URZ, UP1, !UPT ;  /* 0x00000007ff077290 */ /* 0x000fe40008ffe4ff */
[----:B------:R-:W-:-:S12]  /*01a0*/  UIADD3.X UR5, UPT, UPT, URZ, UR11, URZ, UP2, !UPT ;  /* 0x0000000bff057290 */ /* 0x000fd800097fe4ff */
.L_x_8:
[----:B------:R-:W-:Y:S01]  /*01b0*/  MOV R7, UR9 ;  /* 0x0000000900077c02 */ /* 0x000fe20008000f00 */
[----:B------:R-:W-:Y:S01]  /*01c0*/  IMAD.U32 R6, RZ, RZ, UR8 ;  /* 0x00000008ff067e24 */ /* 0x000fe2000f8e00ff */
[----:B------:R-:W-:Y:S01]  /*01d0*/  MOV R9, UR7 ;  /* 0x0000000700097c02 */ /* 0x000fe20008000f00 */
[----:B------:R-:W-:Y:S02]  /*01e0*/  IMAD.U32 R8, RZ, RZ, UR6 ;  /* 0x00000006ff087e24 */ /* 0x000fe4000f8e00ff */
[----:B------:R-:W-:-:S04]  /*01f0*/  IMAD.WIDE R6, R2, 0x4, R6 ;  /* 0x0000000402067825 */ /* 0x000fc800078e0206 */
[----:B------:R-:W-:Y:S01]  /*0200*/  IMAD.WIDE R8, R2, 0x4, R8 ;  /* 0x0000000402087825 */ /* 0x000fe200078e0208 */
[----:B0-----:R-:W2:Y:S04]  /*0210*/  LDG.E R12, desc[UR12][R6.64+-0x20] ;  /* 0xffffe00c060c7981 */ /* 0x001ea8000c1e1900 */
[----:B----4-:R-:W2:Y:S01]  /*0220*/  LDG.E R13, desc[UR12][R8.64+-0x20] ;  /* 0xffffe00c080d7981 */ /* 0x010ea2000c1e1900 */
[----:B------:R-:W-:Y:S01]  /*0230*/  MOV R11, UR5 ;  /* 0x00000005000b7c02 */ /* 0x000fe20008000f00 */
[----:B------:R-:W-:-:S04]  /*0240*/  IMAD.U32 R10, RZ, RZ, UR4 ;  /* 0x00000004ff0a7e24 */ /* 0x000fc8000f8e00ff */
[----:B------:R-:W-:-:S04]  /*0250*/  IMAD.WIDE R10, R2, 0x4, R10 ;  /* 0x00000004020a7825 */ /* 0x000fc800078e020a */
[----:B--2---:R-:W-:-:S05]  /*0260*/  IMAD.IADD R13, R12, 0x1, R13 ;  /* 0x000000010c0d7824 */ /* 0x004fca00078e020d */
[----:B------:R0:W-:Y:S04]  /*0270*/  STG.E desc[UR12][R10.64+-0x20], R13 ;  /* 0xffffe00d0a007986 */ /* 0x0001e8000c10190c */
[----:B------:R-:W2:Y:S04]  /*0280*/  LDG.E R12, desc[UR12][R6.64+-0x1c] ;  /* 0xffffe40c060c7981 */ /* 0x000ea8000c1e1900 */
[----:B------:R-:W2:Y:S02]  /*0290*/  LDG.E R15, desc[UR12][R8.64+-0x1c] ;  /* 0xffffe40c080f7981 */ /* 0x000ea4000c1e1900 */
[----:B--2---:R-:W-:-:S05]  /*02a0*/  IADD3 R15, PT, PT, R12, R15, RZ ;  /* 0x0000000f0c0f7210 */ /* 0x004fca0007ffe0ff */
[----:B------:R1:W-:Y:S04]  /*02b0*/  STG.E desc[UR12][R10.64+-0x1c], R15 ;  /* 0xffffe40f0a007986 */ /* 0x0003e8000c10190c */
[----:B------:R-:W2:Y:S04]  /*02c0*/  LDG.E R12, desc[UR12][R6.64+-0x18] ;  /* 0xffffe80c060c7981 */ /* 0x000ea8000c1e1900 */
[----:B------:R-:W2:Y:S02]  /*02d0*/  LDG.E R17, desc[UR12][R8.64+-0x18] ;  /* 0xffffe80c08117981 */ /* 0x000ea4000c1e1900 */
[----:B--2---:R-:W-:-:S05]  /*02e0*/  IMAD.IADD R17, R12, 0x1, R17 ;  /* 0x000000010c117824 */ /* 0x004fca00078e0211 */
[----:B------:R2:W-:Y:S04]  /*02f0*/  STG.E desc[UR12][R10.64+-0x18], R17 ;  /* 0xffffe8110a007986 */ /* 0x0005e8000c10190c */
[----:B------:R-:W3:Y:S04]  /*0300*/  LDG.E R12, desc[UR12][R6.64+-0x14] ;  /* 0xffffec0c060c7981 */ /* 0x000ee8000c1e1900 */
[----:B------:R-:W3:Y:S02]  /*0310*/  LDG.E R19, desc[UR12][R8.64+-0x14] ;  /* 0xffffec0c08137981 */ /* 0x000ee4000c1e1900 */
[----:B---3--:R-:W-:-:S05]  /*0320*/  IADD3 R19, PT, PT, R12, R19, RZ ;  /* 0x000000130c137210 */ /* 0x008fca0007ffe0ff */
[----:B------:R3:W-:Y:S04]  /*0330*/  STG.E desc[UR12][R10.64+-0x14], R19 ;  /* 0xffffec130a007986 */ /* 0x0007e8000c10190c */
[----:B------:R-:W4:Y:S04]  /*0340*/  LDG.E R12, desc[UR12][R6.64+-0x10] ;  /* 0xfffff00c060c7981 */ /* 0x000f28000c1e1900 */
[----:B0-----:R-:W4:Y:S02]  /*0350*/  LDG.E R13, desc[UR12][R8.64+-0x10] ;  /* 0xfffff00c080d7981 */ /* 0x001f24000c1e1900 */
[----:B----4-:R-:W-:-:S05]  /*0360*/  IMAD.IADD R13, R12, 0x1, R13 ;  /* 0x000000010c0d7824 */ /* 0x010fca00078e020d */
[----:B------:R0:W-:Y:S04]  /*0370*/  STG.E desc[UR12][R10.64+-0x10], R13 ;  /* 0xfffff00d0a007986 */ /* 0x0001e8000c10190c */
[----:B------:R-:W4:Y:S04]  /*0380*/  LDG.E R12, desc[UR12][R6.64+-0xc] ;  /* 0xfffff40c060c7981 */ /* 0x000f28000c1e1900 */
[----:B-1----:R-:W4:Y:S02]  /*0390*/  LDG.E R15, desc[UR12][R8.64+-0xc] ;  /* 0xfffff40c080f7981 */ /* 0x002f24000c1e1900 */
[----:B----4-:R-:W-:-:S05]  /*03a0*/  IADD3 R15, PT, PT, R12, R15, RZ ;  /* 0x0000000f0c0f7210 */ /* 0x010fca0007ffe0ff */
[----:B------:R1:W-:Y:S04]  /*03b0*/  STG.E desc[UR12][R10.64+-0xc], R15 ;  /* 0xfffff40f0a007986 */ /* 0x0003e8000c10190c */
[----:B------:R-:W4:Y:S04]  /*03c0*/  LDG.E R12, desc[UR12][R6.64+-0x8] ;  /* 0xfffff80c060c7981 */ /* 0x000f28000c1e1900 */
[----:B--2---:R-:W4:Y:S02]  /*03d0*/  LDG.E R17, desc[UR12][R8.64+-0x8] ;  /* 0xfffff80c08117981 */ /* 0x004f24000c1e1900 */
[----:B----4-:R-:W-:-:S05]  /*03e0*/  IMAD.IADD R17, R12, 0x1, R17 ;  /* 0x000000010c117824 */ /* 0x010fca00078e0211 */
[----:B------:R2:W-:Y:S04]  /*03f0*/  STG.E desc[UR12][R10.64+-0x8], R17 ;  /* 0xfffff8110a007986 */ /* 0x0005e8000c10190c */
[----:B------:R-:W4:Y:S04]  /*0400*/  LDG.E R12, desc[UR12][R6.64+-0x4] ;  /* 0xfffffc0c060c7981 */ /* 0x000f28000c1e1900 */
[----:B---3--:R-:W4:Y:S02]  /*0410*/  LDG.E R19, desc[UR12][R8.64+-0x4] ;  /* 0xfffffc0c08137981 */ /* 0x008f24000c1e1900 */
[----:B----4-:R-:W-:-:S05]  /*0420*/  IADD3 R19, PT, PT, R12, R19, RZ ;  /* 0x000000130c137210 */ /* 0x010fca0007ffe0ff */
        /* <DEDUP_REMOVED lines=21> */
[----:B------:R-:W5:Y:S04]  /*0580*/  LDG.E R12, desc[UR12][R6.64+0x14] ;  /* 0x0000140c060c7981 */ /* 0x000f68000c1e1900 */
[----:B-1----:R-:W5:Y:S02]  /*0590*/  LDG.E R15, desc[UR12][R8.64+0x14] ;  /* 0x0000140c080f7981 */ /* 0x002f64000c1e1900 */
[----:B-----5:R-:W-:-:S05]  /*05a0*/  IADD3 R15, PT, PT, R12, R15, RZ ;  /* 0x0000000f0c0f7210 */ /* 0x020fca0007ffe0ff */
[----:B------:R4:W-:Y:S04]  /*05b0*/  STG.E desc[UR12][R10.64+0x14], R15 ;  /* 0x0000140f0a007986 */ /* 0x0009e8000c10190c */
[----:B------:R-:W5:Y:S04]  /*05c0*/  LDG.E R12, desc[UR12][R6.64+0x18] ;  /* 0x0000180c060c7981 */ /* 0x000f68000c1e1900 */
[----:B--2---:R-:W5:Y:S01]  /*05d0*/  LDG.E R17, desc[UR12][R8.64+0x18] ;  /* 0x0000180c08117981 */ /* 0x004f62000c1e1900 */
[----:B------:R-:W-:Y:S02]  /*05e0*/  VIADD R4, R4, 0x10 ;  /* 0x0000001004047836 */ /* 0x000fe40000000000 */
[----:B-----5:R-:W-:-:S05]  /*05f0*/  IMAD.IADD R17, R12, 0x1, R17 ;  /* 0x000000010c117824 */ /* 0x020fca00078e0211 */
[----:B------:R4:W-:Y:S04]  /*0600*/  STG.E desc[UR12][R10.64+0x18], R17 ;  /* 0x000018110a007986 */ /* 0x0009e8000c10190c */
[----:B------:R-:W2:Y:S04]  /*0610*/  LDG.E R12, desc[UR12][R6.64+0x1c] ;  /* 0x00001c0c060c7981 */ /* 0x000ea8000c1e1900 */
[----:B---3--:R-:W2:Y:S01]  /*0620*/  LDG.E R19, desc[UR12][R8.64+0x1c] ;  /* 0x00001c0c08137981 */ /* 0x008ea2000c1e1900 */
[----:B------:R-:W-:Y:S02]  /*0630*/  ISETP.NE.AND P1, PT, R4, RZ, PT ;  /* 0x000000ff0400720c */ /* 0x000fe40003f25270 */
[----:B------:R-:W-:-:S02]  /*0640*/  IADD3 R2, PT, PT, R2, 0x10, RZ ;  /* 0x0000001002027810 */ /* 0x000fc40007ffe0ff */
[----:B--2---:R-:W-:-:S05]  /*0650*/  IADD3 R19, PT, PT, R12, R19, RZ ;  /* 0x000000130c137210 */ /* 0x004fca0007ffe0ff */
[----:B------:R4:W-:Y:S04]  /*0660*/  STG.E desc[UR12][R10.64+0x1c], R19 ;  /* 0x00001c130a007986 */ /* 0x0009e8000c10190c */
[----:B------:R-:W-:Y:S05]  /*0670*/  @P1 BRA `(.L_x_8) ;  /* 0xfffffff800cc1947 */ /* 0x000fea000383ffff */
.L_x_7:
[----:B0-----:R-:W-:Y:S05]  /*0680*/  @!P0 EXIT ;  /* 0x000000000000894d */ /* 0x001fea0003800000 */
[----:B------:R-:W-:Y:S02]  /*0690*/  ISETP.GE.U32.AND P0, PT, R14, 0x8, PT ;  /* 0x000000080e00780c */ /* 0x000fe40003f06070 */
[----:B------:R-:W-:-:S04]  /*06a0*/  LOP3.LUT R4, R5, 0x7, RZ, 0xc0, !PT ;  /* 0x0000000705047812 */ /* 0x000fc800078ec0ff */
[----:B------:R-:W-:-:S07]  /*06b0*/  ISETP.NE.AND P1, PT, R4, RZ, PT ;  /* 0x000000ff0400720c */ /* 0x000fce0003f25270 */
[----:B------:R-:W-:Y:S06]  /*06c0*/  @!P0 BRA `(.L_x_9) ;  /* 0x0000000000a08947 */ /* 0x000fec0003800000 */
[----:B------:R-:W0:Y:S01]  /*06d0*/  LDC.64 R6, c[0x0][0x380] ;  /* 0x0000e000ff067b82 */ /* 0x000e220000000a00 */
[----:B----4-:R-:W-:-:S07]  /*06e0*/  IMAD.IADD R13, R0, 0x1, R3 ;  /* 0x00000001000d7824 */ /* 0x010fce00078e0203 */
[----:B------:R-:W1:Y:S08]  /*06f0*/  LDC.64 R8, c[0x0][0x388] ;  /* 0x0000e200ff087b82 */ /* 0x000e700000000a00 */
[----:B------:R-:W2:Y:S01]  /*0700*/  LDC.64 R10, c[0x0][0x390] ;  /* 0x0000e400ff0a7b82 */ /* 0x000ea20000000a00 */
[----:B0-----:R-:W-:-:S05]  /*0710*/  IMAD.WIDE R6, R13, 0x4, R6 ;  /* 0x000000040d067825 */ /* 0x001fca00078e0206 */
[----:B------:R-:W3:Y:S01]  /*0720*/  LDG.E R2, desc[UR12][R6.64] ;  /* 0x0000000c06027981 */ /* 0x000ee2000c1e1900 */
[----:B-1----:R-:W-:-:S05]  /*0730*/  IMAD.WIDE R8, R13, 0x4, R8 ;  /* 0x000000040d087825 */ /* 0x002fca00078e0208 */
[----:B------:R-:W3:Y:S01]  /*0740*/  LDG.E R15, desc[UR12][R8.64] ;  /* 0x0000000c080f7981 */ /* 0x000ee2000c1e1900 */
[----:B--2---:R-:W-:Y:S01]  /*0750*/  IMAD.WIDE R10, R13, 0x4, R10 ;  /* 0x000000040d0a7825 */ /* 0x004fe200078e020a */
[----:B---3--:R-:W-:-:S05]  /*0760*/  IADD3 R15, PT, PT, R2, R15, RZ ;  /* 0x0000000f020f7210 */ /* 0x008fca0007ffe0ff */
[----:B------:R0:W-:Y:S04]  /*0770*/  STG.E desc[UR12][R10.64], R15 ;  /* 0x0000000f0a007986 */ /* 0x0001e8000c10190c */
[----:B------:R-:W2:Y:S04]  /*0780*/  LDG.E R2, desc[UR12][R6.64+0x4] ;  /* 0x0000040c06027981 */ /* 0x000ea8000c1e1900 */
[----:B------:R-:W2:Y:S02]  /*0790*/  LDG.E R13, desc[UR12][R8.64+0x4] ;  /* 0x0000040c080d7981 */ /* 0x000ea4000c1e1900 */
[----:B--2---:R-:W-:-:S05]  /*07a0*/  IMAD.IADD R13, R2, 0x1, R13 ;  /* 0x00000001020d7824 */ /* 0x004fca00078e020d */
[----:B------:R1:W-:Y:S04]  /*07b0*/  STG.E desc[UR12][R10.64+0x4], R13 ;  /* 0x0000040d0a007986 */ /* 0x0003e8000c10190c */
[----:B------:R-:W2:Y:S04]  /*07c0*/  LDG.E R2, desc[UR12][R6.64+0x8] ;  /* 0x0000080c06027981 */ /* 0x000ea8000c1e1900 */
[----:B------:R-:W2:Y:S02]  /*07d0*/  LDG.E R17, desc[UR12][R8.64+0x8] ;  /* 0x0000080c08117981 */ /* 0x000ea4000c1e1900 */
[----:B--2---:R-:W-:-:S05]  /*07e0*/  IADD3 R17, PT, PT, R2, R17, RZ ;  /* 0x0000001102117210 */ /* 0x004fca0007ffe0ff */
[----:B------:R2:W-:Y:S04]  /*07f0*/  STG.E desc[UR12][R10.64+0x8], R17 ;  /* 0x000008110a007986 */ /* 0x0005e8000c10190c */
[----:B------:R-:W3:Y:S04]  /*0800*/  LDG.E R2, desc[UR12][R6.64+0xc] ;  /* 0x00000c0c06027981 */ /* 0x000ee8000c1e1900 */
[----:B------:R-:W3:Y:S02]  /*0810*/  LDG.E R19, desc[UR12][R8.64+0xc] ;  /* 0x00000c0c08137981 */ /* 0x000ee4000c1e1900 */
[----:B---3--:R-:W-:-:S05]  /*0820*/  IMAD.IADD R19, R2, 0x1, R19 ;  /* 0x0000000102137824 */ /* 0x008fca00078e0213 */
[----:B------:R3:W-:Y:S04]  /*0830*/  STG.E desc[UR12][R10.64+0xc], R19 ;  /* 0x00000c130a007986 */ /* 0x0007e8000c10190c */
[----:B------:R-:W4:Y:S04]  /*0840*/  LDG.E R2, desc[UR12][R6.64+0x10] ;  /* 0x0000100c06027981 */ /* 0x000f28000c1e1900 */
[----:B0-----:R-:W4:Y:S02]  /*0850*/  LDG.E R15, desc[UR12][R8.64+0x10] ;  /* 0x0000100c080f7981 */ /* 0x001f24000c1e1900 */
[----:B----4-:R-:W-:-:S05]  /*0860*/  IADD3 R15, PT, PT, R2, R15, RZ ;  /* 0x0000000f020f7210 */ /* 0x010fca0007ffe0ff */
[----:B------:R0:W-:Y:S04]  /*0870*/  STG.E desc[UR12][R10.64+0x10], R15 ;  /* 0x0000100f0a007986 */ /* 0x0001e8000c10190c */
[----:B------:R-:W4:Y:S04]  /*0880*/  LDG.E R2, desc[UR12][R6.64+0x14] ;  /* 0x0000140c06027981 */ /* 0x000f28000c1e1900 */
[----:B-1----:R-:W4:Y:S02]  /*0890*/  LDG.E R13, desc[UR12][R8.64+0x14] ;  /* 0x0000140c080d7981 */ /* 0x002f24000c1e1900 */
[----:B----4-:R-:W-:-:S05]  /*08a0*/  IMAD.IADD R13, R2, 0x1, R13 ;  /* 0x00000001020d7824 */ /* 0x010fca00078e020d */
[----:B------:R0:W-:Y:S04]  /*08b0*/  STG.E desc[UR12][R10.64+0x14], R13 ;  /* 0x0000140d0a007986 */ /* 0x0001e8000c10190c */
[----:B------:R-:W4:Y:S04]  /*08c0*/  LDG.E R2, desc[UR12][R6.64+0x18] ;  /* 0x0000180c06027981 */ /* 0x000f28000c1e1900 */
[----:B--2---:R-:W4:Y:S02]  /*08d0*/  LDG.E R17, desc[UR12][R8.64+0x18] ;  /* 0x0000180c08117981 */ /* 0x004f24000c1e1900 */
[----:B----4-:R-:W-:-:S05]  /*08e0*/  IADD3 R17, PT, PT, R2, R17, RZ ;  /* 0x0000001102117210 */ /* 0x010fca0007ffe0ff */
[----:B------:R0:W-:Y:S04]  /*08f0*/  STG.E desc[UR12][R10.64+0x18], R17 ;  /* 0x000018110a007986 */ /* 0x0001e8000c10190c */
[----:B------:R-:W2:Y:S04]  /*0900*/  LDG.E R2, desc[UR12][R6.64+0x1c] ;  /* 0x00001c0c06027981 */ /* 0x000ea8000c1e1900 */
[----:B---3--:R-:W2:Y:S01]  /*0910*/  LDG.E R19, desc[UR12][R8.64+0x1c] ;  /* 0x00001c0c08137981 */ /* 0x008ea2000c1e1900 */
[----:B------:R-:W-:Y:S01]  /*0920*/  IADD3 R3, PT, PT, R3, 0x8, RZ ;  /* 0x0000000803037810 */ /* 0x000fe20007ffe0ff */
[----:B--2---:R-:W-:-:S05]  /*0930*/  IMAD.IADD R19, R2, 0x1, R19 ;  /* 0x0000000102137824 */ /* 0x004fca00078e0213 */
[----:B------:R0:W-:Y:S02]  /*0940*/  STG.E desc[UR12][R10.64+0x1c], R19 ;  /* 0x00001c130a007986 */ /* 0x0001e4000c10190c */
.L_x_9:
[----:B------:R-:W-:Y:S05]  /*0950*/  @!P1 EXIT ;  /* 0x000000000000994d */ /* 0x000fea0003800000 */
[----:B------:R-:W-:Y:S02]  /*0960*/  ISETP.GE.U32.AND P0, PT, R4, 0x4, PT ;  /* 0x000000040400780c */ /* 0x000fe40003f06070 */
[----:B------:R-:W-:-:S04]  /*0970*/  LOP3.LUT R2, R5, 0x3, RZ, 0xc0, !PT ;  /* 0x0000000305027812 */ /* 0x000fc800078ec0ff */
[----:B------:R-:W-:-:S07]  /*0980*/  ISETP.NE.AND P1, PT, R2, RZ, PT ;  /* 0x000000ff0200720c */ /* 0x000fce0003f25270 */
[----:B------:R-:W-:Y:S06]  /*0990*/  @!P0 BRA `(.L_x_10) ;  /* 0x0000000000608947 */ /* 0x000fec0003800000 */
[----:B------:R-:W1:Y:S01]  /*09a0*/  LDC.64 R4, c[0x0][0x380] ;  /* 0x0000e000ff047b82 */ /* 0x000e620000000a00 */
[----:B0---4-:R-:W-:-:S07]  /*09b0*/  IMAD.IADD R13, R0, 0x1, R3 ;  /* 0x00000001000d7824 */ /* 0x011fce00078e0203 */
[----:B------:R-:W0:Y:S08]  /*09c0*/  LDC.64 R6, c[0x0][0x388] ;  /* 0x0000e200ff067b82 */ /* 0x000e300000000a00 */
[----:B------:R-:W2:Y:S01]  /*09d0*/  LDC.64 R8, c[0x0][0x390] ;  /* 0x0000e400ff087b82 */ /* 0x000ea20000000a00 */
[----:B-1----:R-:W-:-:S05]  /*09e0*/  IMAD.WIDE R4, R13, 0x4, R4 ;  /* 0x000000040d047825 */ /* 0x002fca00078e0204 */
[----:B------:R-:W3:Y:S01]  /*09f0*/  LDG.E R10, desc[UR12][R4.64] ;  /* 0x0000000c040a7981 */ /* 0x000ee2000c1e1900 */
[----:B0-----:R-:W-:-:S05]  /*0a00*/  IMAD.WIDE R6, R13, 0x4, R6 ;  /* 0x000000040d067825 */ /* 0x001fca00078e0206 */
        /* <DEDUP_REMOVED lines=12> */
[----:B------:R-:W2:Y:S04]  /*0ad0*/  LDG.E R10, desc[UR12][R4.64+0xc] ;  /* 0x00000c0c040a7981 */ /* 0x000ea8000c1e1900 */
[----:B------:R-:W2:Y:S01]  /*0ae0*/  LDG.E R17, desc[UR12][R6.64+0xc] ;  /* 0x00000c0c06117981 */ /* 0x000ea2000c1e1900 */
[----:B------:R-:W-:Y:S01]  /*0af0*/  IADD3 R3, PT, PT, R3, 0x4, RZ ;  /* 0x0000000403037810 */ /* 0x000fe20007ffe0ff */
[----:B--2---:R-:W-:-:S05]  /*0b00*/  IMAD.IADD R17, R10, 0x1, R17 ;  /* 0x000000010a117824 */ /* 0x004fca00078e0211 */
[----:B------:R1:W-:Y:S02]  /*0b10*/  STG.E desc[UR12][R8.64+0xc], R17 ;  /* 0x00000c1108007986 */ /* 0x0003e4000c10190c */
.L_x_10:
[----:B------:R-:W-:Y:S05]  /*0b20*/  @!P1 EXIT ;  /* 0x000000000000994d */ /* 0x000fea0003800000 */
[----:B-1----:R-:W1:Y:S01]  /*0b30*/  LDC.64 R8, c[0x0][0x390] ;  /* 0x0000e400ff087b82 */ /* 0x002e620000000a00 */
[----:B0---4-:R-:W-:Y:S01]  /*0b40*/  IMAD.IADD R15, R0, 0x1, R3 ;  /* 0x00000001000f7824 */ /* 0x011fe200078e0203 */
[----:B------:R-:W-:-:S06]  /*0b50*/  IADD3 R0, PT, PT, -R2, RZ, RZ ;  /* 0x000000ff02007210 */ /* 0x000fcc0007ffe1ff */
[----:B------:R-:W0:Y:S08]  /*0b60*/  LDC.64 R12, c[0x0][0x380] ;  /* 0x0000e000ff0c7b82 */ /* 0x000e300000000a00 */
[----:B------:R-:W2:Y:S02]  /*0b70*/  LDC.64 R10, c[0x0][0x388] ;  /* 0x0000e200ff0a7b82 */ /* 0x000ea40000000a00 */
.L_x_11:
[----:B--2---:R-:W-:-:S04]  /*0b80*/  IMAD.WIDE R4, R15, 0x4, R10 ;  /* 0x000000040f047825 */ /* 0x004fc800078e020a */
[C---:B0-----:R-:W-:Y:S02]  /*0b90*/  IMAD.WIDE R6, R15.reuse, 0x4, R12 ;  /* 0x000000040f067825 */ /* 0x041fe400078e020c */
[----:B------:R-:W2:Y:S04]  /*0ba0*/  LDG.E R5, desc[UR12][R4.64] ;  /* 0x0000000c04057981 */ /* 0x000ea8000c1e1900 */
[----:B------:R-:W2:Y:S01]  /*0bb0*/  LDG.E R6, desc[UR12][R6.64] ;  /* 0x0000000c06067981 */ /* 0x000ea2000c1e1900 */
[----:B------:R-:W-:Y:S01]  /*0bc0*/  IADD3 R0, PT, PT, R0, 0x1, RZ ;  /* 0x0000000100007810 */ /* 0x000fe20007ffe0ff */
[C---:B-1-3--:R-:W-:Y:S01]  /*0bd0*/  IMAD.WIDE R2, R15.reuse, 0x4, R8 ;  /* 0x000000040f027825 */ /* 0x04afe200078e0208 */
[----:B------:R-:W-:Y:S02]  /*0be0*/  IADD3 R15, PT, PT, R15, 0x1, RZ ;  /* 0x000000010f0f7810 */ /* 0x000fe40007ffe0ff */
[----:B------:R-:W-:Y:S01]  /*0bf0*/  ISETP.NE.AND P0, PT, R0, RZ, PT ;  /* 0x000000ff0000720c */ /* 0x000fe20003f05270 */
[----:B--2---:R-:W-:-:S05]  /*0c00*/  IMAD.IADD R17, R6, 0x1, R5 ;  /* 0x0000000106117824 */ /* 0x004fca00078e0205 */
[----:B------:R3:W-:Y:S07]  /*0c10*/  STG.E desc[UR12][R2.64], R17 ;  /* 0x0000001102007986 */ /* 0x0007ee000c10190c */
[----:B------:R-:W-:Y:S05]  /*0c20*/  @P0 BRA `(.L_x_11) ;  /* 0xfffffffc00d40947 */ /* 0x000fea000383ffff */
[----:B------:R-:W-:Y:S05]  /*0c30*/  EXIT ;  /* 0x000000000000794d */ /* 0x000fea0003800000 */
.L_x_12:
        /* <DEDUP_REMOVED lines=12> */
.L_x_15:


//--------------------- .nv.shared.reserved.0     --------------------------
	.section	.nv.shared.reserved.0,"aw",@nobits
	.weak		__nv_reservedSMEM_offset_0_alias
	.size		__nv_reservedSMEM_offset_0_alias, 0, 64
	.other		__nv_reservedSMEM_offset_0_alias,@"STO_CUDA_RESERVED_SHARED STV_DEFAULT"
__nv_reservedSMEM_offset_0_alias:
	.zero		0
	.zero		64


//--------------------- .nv.constant0._Z8kernel_cPiS_S_ii --------------------------
	.section	.nv.constant0._Z8kernel_cPiS_S_ii,"a",@progbits
	.sectionflags	@""
	.align	4
.nv.constant0._Z8kernel_cPiS_S_ii:
	.zero		928


//--------------------- .nv.constant0._Z8kernel_bPiS_S_ii --------------------------
	.section	.nv.constant0._Z8kernel_bPiS_S_ii,"a",@progbits
	.sectionflags	@""
	.align	4
.nv.constant0._Z8kernel_bPiS_S_ii:
	.zero		928


//--------------------- .nv.constant0._Z8kernel_aPiS_S_ii --------------------------
	.section	.nv.constant0._Z8kernel_aPiS_S_ii,"a",@progbits
	.sectionflags	@""
	.align	4
.nv.constant0._Z8kernel_aPiS_S_ii:
	.zero		928


//--------------------- SYMBOLS --------------------------

	.type		.nv.reservedSmem.offset0,@object
	.size		.nv.reservedSmem.offset0,0x4
